def matmul_kernel(
    a_ptr,
    b_ptr,
    c_ptr,
    M,
    N,
    K,
    stride_am,
    stride_ak,
    stride_bk,
    stride_bn,
    stride_cm,
    stride_cn,
    BLOCK_M: tl.constexpr,
    BLOCK_N: tl.constexpr,
    BLOCK_K: tl.constexpr,
    GROUP_M: tl.constexpr,
):
    pid = tl.program_id(axis=0)
    num_pid_m = tl.cdiv(M, BLOCK_M)
    num_pid_n = tl.cdiv(N, BLOCK_N)
    num_pid_in_group = GROUP_M * num_pid_n
    group_id = pid // num_pid_in_group
    first_pid_m = group_id * GROUP_M
    group_size_m = min(num_pid_m - first_pid_m, GROUP_M)
    pid_m = first_pid_m + ((pid % num_pid_in_group) % group_size_m)
    pid_n = (pid % num_pid_in_group) // group_size_m

    offs_am = (pid_m * BLOCK_M + tl.arange(0, BLOCK_M)) % M
    offs_bn = (pid_n * BLOCK_N + tl.arange(0, BLOCK_N)) % N
    offs_k = tl.arange(0, BLOCK_K)
    a_ptrs = a_ptr + offs_am[:, None] * stride_am + offs_k[None, :] * stride_ak
    b_ptrs = b_ptr + offs_k[:, None] * stride_bk + offs_bn[None, :] * stride_bn

    acc = tl.zeros((BLOCK_M, BLOCK_N), dtype=tl.float32)
    for kk in range(0, tl.cdiv(K, BLOCK_K)):
        a = tl.load(a_ptrs, mask=offs_k[None, :] < K - kk * BLOCK_K, other=0.0)
        b = tl.load(b_ptrs, mask=offs_k[:, None] < K - kk * BLOCK_K, other=0.0)
        acc = tl.dot(a, b, acc)
        a_ptrs += BLOCK_K * stride_ak
        b_ptrs += BLOCK_K * stride_bk

    c = acc.to(c_ptr.dtype.element_ty)
    offs_cm = pid_m * BLOCK_M + tl.arange(0, BLOCK_M)
    offs_cn = pid_n * BLOCK_N + tl.arange(0, BLOCK_N)
    c_ptrs = c_ptr + offs_cm[:, None] * stride_cm + offs_cn[None, :] * stride_cn
    mask = (offs_cm[:, None] < M) & (offs_cn[None, :] < N)
    tl.store(c_ptrs, c, mask=mask)

# config = {"BLOCK_K": 64, "BLOCK_M": 32, "BLOCK_N": 16, "GROUP_M": 8, "arch": "sm_100", "dtype": "fp16", "num_ctas": 1, "num_stages": 3, "num_warps": 4}
# arch = sm_100


// ===== COMPILED SASS (sm_100a) =====

	.target	sm_100a

	.elftype	@"ET_EXEC"


//--------------------- .note.nv.tkinfo           --------------------------
	.section	.note.nv.tkinfo,"",@"SHT_NOTE"
	.sectionflags	@"SHF_NOTE_NV_TKINFO"
	.tkinfo
        /*0018*/ 	.word	0x00000081
        /*0030*/ 	.string	""
        /*0030*/ 	.string	"ptxas-blackwell"
        /*0030*/ 	.string	"Cuda compilation tools, release 12.9, V12.9.86"
        /*0030*/ 	.string	"Build cuda_12.9.r12.9/compiler.36037853_0"
        /*0030*/ 	.string	"-v  -suppress-debug-info  -lineinfo  -arch sm_100a "



//--------------------- .note.nv.cuver            --------------------------
	.section	.note.nv.cuver,"",@"SHT_NOTE"
	.sectionflags	@"SHF_NOTE_NV_CUVER"
        /*0018*/ 	.short	0x0001
        /*001a*/ 	.short	0x0064
        /*001c*/ 	.short	0x0001
        /*001e*/ 	.short	0x0000
        /*0020*/ 	.short	0x0001
        /*0022*/ 	.short	0x0000


//--------------------- .nv.info                  --------------------------
	.section	.nv.info,"",@"SHT_CUDA_INFO"
	.align	4


	//----- nvinfo : EIATTR_REGCOUNT
	.align		4
        /*0000*/ 	.byte	0x04, 0x2f
        /*0002*/ 	.short	(.L_1 - .L_0)
	.align		4
.L_0:
        /*0004*/ 	.word	index@(matmul_kernel)
        /*0008*/ 	.word	0x00000048


	//----- nvinfo : EIATTR_FRAME_SIZE
	.align		4
.L_1:
        /*000c*/ 	.byte	0x04, 0x11
        /*000e*/ 	.short	(.L_3 - .L_2)
	.align		4
.L_2:
        /*0010*/ 	.word	index@(matmul_kernel)
        /*0014*/ 	.word	0x00000000


	//----- nvinfo : EIATTR_MIN_STACK_SIZE
	.align		4
.L_3:
        /*0018*/ 	.byte	0x04, 0x12
        /*001a*/ 	.short	(.L_5 - .L_4)
	.align		4
.L_4:
        /*001c*/ 	.word	index@(matmul_kernel)
        /*0020*/ 	.word	0x00000000
.L_5:


//--------------------- .nv.info.matmul_kernel    --------------------------
	.section	.nv.info.matmul_kernel,"",@"SHT_CUDA_INFO"
	.sectionflags	@""
	.align	4


	//----- nvinfo : EIATTR_CUDA_API_VERSION
	.align		4
        /*0000*/ 	.byte	0x04, 0x37
        /*0002*/ 	.short	(.L_7 - .L_6)
.L_6:
        /*0004*/ 	.word	0x00000081


	//----- nvinfo : EIATTR_KPARAM_INFO
	.align		4
.L_7:
        /*0008*/ 	.byte	0x04, 0x17
        /*000a*/ 	.short	(.L_9 - .L_8)
.L_8:
        /*000c*/ 	.word	0x00000000
        /*0010*/ 	.short	0x000d
        /*0012*/ 	.short	0x0048
        /*0014*/ 	.byte	0x00, 0xf4, 0x21, 0x00


	//----- nvinfo : EIATTR_KPARAM_INFO
	.align		4
.L_9:
        /*0018*/ 	.byte	0x04, 0x17
        /*001a*/ 	.short	(.L_11 - .L_10)
.L_10:
        /*001c*/ 	.word	0x00000000
        /*0020*/ 	.short	0x000c
        /*0022*/ 	.short	0x0040
        /*0024*/ 	.byte	0x00, 0xf4, 0x21, 0x00


	//----- nvinfo : EIATTR_KPARAM_INFO
	.align		4
.L_11:
        /*0028*/ 	.byte	0x04, 0x17
        /*002a*/ 	.short	(.L_13 - .L_12)
.L_12:
        /*002c*/ 	.word	0x00000000
        /*0030*/ 	.short	0x000b
        /*0032*/ 	.short	0x0038
        /*0034*/ 	.byte	0x00, 0xf0, 0x11, 0x00


	//----- nvinfo : EIATTR_KPARAM_INFO
	.align		4
.L_13:
        /*0038*/ 	.byte	0x04, 0x17
        /*003a*/ 	.short	(.L_15 - .L_14)
.L_14:
        /*003c*/ 	.word	0x00000000
        /*0040*/ 	.short	0x000a
        /*0042*/ 	.short	0x0034
        /*0044*/ 	.byte	0x00, 0xf0, 0x11, 0x00


	//----- nvinfo : EIATTR_KPARAM_INFO
	.align		4
.L_15:
        /*0048*/ 	.byte	0x04, 0x17
        /*004a*/ 	.short	(.L_17 - .L_16)
.L_16:
        /*004c*/ 	.word	0x00000000
        /*0050*/ 	.short	0x0009
        /*0052*/ 	.short	0x0030
        /*0054*/ 	.byte	0x00, 0xf0, 0x11, 0x00


	//----- nvinfo : EIATTR_KPARAM_INFO
	.align		4
.L_17:
        /*0058*/ 	.byte	0x04, 0x17
        /*005a*/ 	.short	(.L_19 - .L_18)
.L_18:
        /*005c*/ 	.word	0x00000000
        /*0060*/ 	.short	0x0008
        /*0062*/ 	.short	0x002c
        /*0064*/ 	.byte	0x00, 0xf0, 0x11, 0x00


	//----- nvinfo : EIATTR_KPARAM_INFO
	.align		4
.L_19:
        /*0068*/ 	.byte	0x04, 0x17
        /*006a*/ 	.short	(.L_21 - .L_20)
.L_20:
        /*006c*/ 	.word	0x00000000
        /*0070*/ 	.short	0x0007
        /*0072*/ 	.short	0x0028
        /*0074*/ 	.byte	0x00, 0xf0, 0x11, 0x00


	//----- nvinfo : EIATTR_KPARAM_INFO
	.align		4
.L_21:
        /*0078*/ 	.byte	0x04, 0x17
        /*007a*/ 	.short	(.L_23 - .L_22)
.L_22:
        /*007c*/ 	.word	0x00000000
        /*0080*/ 	.short	0x0006
        /*0082*/ 	.short	0x0024
        /*0084*/ 	.byte	0x00, 0xf0, 0x11, 0x00


	//----- nvinfo : EIATTR_KPARAM_INFO
	.align		4
.L_23:
        /*0088*/ 	.byte	0x04, 0x17
        /*008a*/ 	.short	(.L_25 - .L_24)
.L_24:
        /*008c*/ 	.word	0x00000000
        /*0090*/ 	.short	0x0005
        /*0092*/ 	.short	0x0020
        /*0094*/ 	.byte	0x00, 0xf0, 0x11, 0x00


	//----- nvinfo : EIATTR_KPARAM_INFO
	.align		4
.L_25:
        /*0098*/ 	.byte	0x04, 0x17
        /*009a*/ 	.short	(.L_27 - .L_26)
.L_26:
        /*009c*/ 	.word	0x00000000
        /*00a0*/ 	.short	0x0004
        /*00a2*/ 	.short	0x001c
        /*00a4*/ 	.byte	0x00, 0xf0, 0x11, 0x00


	//----- nvinfo : EIATTR_KPARAM_INFO
	.align		4
.L_27:
        /*00a8*/ 	.byte	0x04, 0x17
        /*00aa*/ 	.short	(.L_29 - .L_28)
.L_28:
        /*00ac*/ 	.word	0x00000000
        /*00b0*/ 	.short	0x0003
        /*00b2*/ 	.short	0x0018
        /*00b4*/ 	.byte	0x00, 0xf0, 0x11, 0x00


	//----- nvinfo : EIATTR_KPARAM_INFO
	.align		4
.L_29:
        /*00b8*/ 	.byte	0x04, 0x17
        /*00ba*/ 	.short	(.L_31 - .L_30)
.L_30:
        /*00bc*/ 	.word	0x00000000
        /*00c0*/ 	.short	0x0002
        /*00c2*/ 	.short	0x0010
        /*00c4*/ 	.byte	0x00, 0xf4, 0x21, 0x00


	//----- nvinfo : EIATTR_KPARAM_INFO
	.align		4
.L_31:
        /*00c8*/ 	.byte	0x04, 0x17
        /*00ca*/ 	.short	(.L_33 - .L_32)
.L_32:
        /*00cc*/ 	.word	0x00000000
        /*00d0*/ 	.short	0x0001
        /*00d2*/ 	.short	0x0008
        /*00d4*/ 	.byte	0x00, 0xf4, 0x21, 0x00


	//----- nvinfo : EIATTR_KPARAM_INFO
	.align		4
.L_33:
        /*00d8*/ 	.byte	0x04, 0x17
        /*00da*/ 	.short	(.L_35 - .L_34)
.L_34:
        /*00dc*/ 	.word	0x00000000
        /*00e0*/ 	.short	0x0000
        /*00e2*/ 	.short	0x0000
        /*00e4*/ 	.byte	0x00, 0xf4, 0x21, 0x00


	//----- nvinfo : EIATTR_SPARSE_MMA_MASK
	.align		4
.L_35:
        /*00e8*/ 	.byte	0x03, 0x50
        /*00ea*/ 	.short	0x0000


	//----- nvinfo : EIATTR_MAXREG_COUNT
	.align		4
        /*00ec*/ 	.byte	0x03, 0x1b
        /*00ee*/ 	.short	0x00ff


	//----- nvinfo : EIATTR_NUM_BARRIERS
	.align		4
        /*00f0*/ 	.byte	0x02, 0x4c
        /*00f2*/ 	.byte	0x01
	.zero		1


	//----- nvinfo : EIATTR_VRC_CTA_INIT_COUNT
	.align		4
        /*00f4*/ 	.byte	0x02, 0x4a
	.zero		1
	.zero		1


	//----- nvinfo : EIATTR_EXIT_INSTR_OFFSETS
	.align		4
        /*00f8*/ 	.byte	0x04, 0x1c
        /*00fa*/ 	.short	(.L_37 - .L_36)


	//   ....[0]....
.L_36:
        /*00fc*/ 	.word	0x000023c0


	//   ....[1]....
        /*0100*/ 	.word	0x00002410


	//----- nvinfo : EIATTR_REQNTID
	.align		4
.L_37:
        /*0104*/ 	.byte	0x04, 0x10
        /*0106*/ 	.short	(.L_39 - .L_38)
.L_38:
        /*0108*/ 	.word	0x00000080
        /*010c*/ 	.word	0x00000001
        /*0110*/ 	.word	0x00000001


	//----- nvinfo : EIATTR_CBANK_PARAM_SIZE
	.align		4
.L_39:
        /*0114*/ 	.byte	0x03, 0x19
        /*0116*/ 	.short	0x0050


	//----- nvinfo : EIATTR_PARAM_CBANK
	.align		4
        /*0118*/ 	.byte	0x04, 0x0a
        /*011a*/ 	.short	(.L_41 - .L_40)
	.align		4
.L_40:
        /*011c*/ 	.word	index@(.nv.constant0.matmul_kernel)
        /*0120*/ 	.short	0x0380
        /*0122*/ 	.short	0x0050


	//----- nvinfo : EIATTR_SW_WAR
	.align		4
.L_41:
        /*0124*/ 	.byte	0x04, 0x36
        /*0126*/ 	.short	(.L_43 - .L_42)
.L_42:
        /*0128*/ 	.word	0x00000008
.L_43:


//--------------------- .nv.compat                --------------------------
	.section	.nv.compat,"",@"SHT_CUDA_COMPAT_INFO"
	.align	4
        /*0000*/ 	.byte	0x02, 0x02, 0x01, 0x00, 0x02, 0x05, 0x05, 0x00, 0x02, 0x03, 0x00, 0x00, 0x02, 0x06, 0x01, 0x00


//--------------------- .nv.callgraph             --------------------------
	.section	.nv.callgraph,"",@"SHT_CUDA_CALLGRAPH"
	.align	4
	.sectionentsize	8
	.align		4
        /*0000*/ 	.word	0x00000000
	.align		4
        /*0004*/ 	.word	0xffffffff
	.align		4
        /*0008*/ 	.word	0x00000000
	.align		4
        /*000c*/ 	.word	0xfffffffe
	.align		4
        /*0010*/ 	.word	0x00000000
	.align		4
        /*0014*/ 	.word	0xfffffffd
	.align		4
        /*0018*/ 	.word	0x00000000
	.align		4
        /*001c*/ 	.word	0xfffffffc


//--------------------- .text.matmul_kernel       --------------------------
	.section	.text.matmul_kernel,"ax",@progbits
	.align	128
        .global         matmul_kernel
        .type           matmul_kernel,@function
        .size           matmul_kernel,(.L_x_3 - matmul_kernel)
        .other          matmul_kernel,@"STO_CUDA_ENTRY STV_DEFAULT"
matmul_kernel:
.text.matmul_kernel:
[----:B------:R-:W0:Y:S08]  /*0000*/  LDC R1, c[0x0][0x37c] ;  /* 0x0000df00ff017b82 */ /* 0x000e300000000800 */
[----:B------:R-:W1:Y:S01]  /*0010*/  LDC.64 R14, c[0x0][0x398] ;  /* 0x0000e600ff0e7b82 */ /* 0x000e620000000a00 */
[----:B------:R-:W2:Y:S01]  /*0020*/  S2R R5, SR_CTAID.X ;  /* 0x0000000000057919 */ /* 0x000ea20000002500 */
[----:B------:R-:W-:Y:S01]  /*0030*/  UMOV UR4, 0x400 ;  /* 0x0000040000047882 */ /* 0x000fe20000000000 */
[----:B------:R-:W3:Y:S05]  /*0040*/  LDCU.64 UR6, c[0x0][0x358] ;  /* 0x00006b00ff0677ac */ /* 0x000eea0008000a00 */
[----:B------:R-:W4:Y:S01]  /*0050*/  S2UR UR5, SR_CgaCtaId ;  /* 0x00000000000579c3 */ /* 0x000f220000008800 */
[----:B-1----:R-:W-:-:S05]  /*0060*/  VIADD R0, R15, 0xf ;  /* 0x0000000f0f007836 */ /* 0x002fca0000000000 */
[----:B------:R-:W-:Y:S01]  /*0070*/  SHF.R.S32.HI R3, RZ, 0x1f, R0 ;  /* 0x0000001fff037819 */ /* 0x000fe20000011400 */
[----:B----4-:R-:W-:-:S03]  /*0080*/  ULEA UR4, UR5, UR4, 0x18 ;  /* 0x0000000405047291 */ /* 0x010fc6000f8ec0ff */
[----:B------:R-:W-:Y:S02]  /*0090*/  LEA.HI R3, R3, R0, RZ, 0x4 ;  /* 0x0000000003037211 */ /* 0x000fe400078f20ff */
[----:B--2---:R-:W-:Y:S02]  /*00a0*/  IABS R8, R5 ;  /* 0x0000000500087213 */ /* 0x004fe40000000000 */
[----:B------:R-:W-:-:S05]  /*00b0*/  SHF.R.S32.HI R3, RZ, 0x4, R3 ;  /* 0x00000004ff037819 */ /* 0x000fca0000011403 */
[----:B------:R-:W-:-:S05]  /*00c0*/  IMAD.SHL.U32 R4, R3, 0x8, RZ ;  /* 0x0000000803047824 */ /* 0x000fca00078e00ff */
[-C--:B------:R-:W-:Y:S02]  /*00d0*/  IABS R7, R4.reuse ;  /* 0x0000000400077213 */ /* 0x080fe40000000000 */
[----:B------:R-:W-:Y:S02]  /*00e0*/  IABS R10, R4 ;  /* 0x00000004000a7213 */ /* 0x000fe40000000000 */
[----:B------:R-:W1:Y:S08]  /*00f0*/  I2F.RP R0, R7 ;  /* 0x0000000700007306 */ /* 0x000e700000209400 */
[----:B-1----:R-:W1:Y:S02]  /*0100*/  MUFU.RCP R0, R0 ;  /* 0x0000000000007308 */ /* 0x002e640000001000 */
[----:B-1----:R-:W-:-:S02]  /*0110*/  VIADD R2, R0, 0xffffffe ;  /* 0x0ffffffe00027836 */ /* 0x002fc40000000000 */
[----:B------:R-:W-:-:S04]  /*0120*/  IMAD.MOV R0, RZ, RZ, -R10 ;  /* 0x000000ffff007224 */ /* 0x000fc800078e0a0a */
[----:B------:R1:W2:Y:S02]  /*0130*/  F2I.FTZ.U32.TRUNC.NTZ R3, R2 ;  /* 0x0000000200037305 */ /* 0x0002a4000021f000 */
[----:B-1----:R-:W-:Y:S02]  /*0140*/  IMAD.MOV.U32 R2, RZ, RZ, RZ ;  /* 0x000000ffff027224 */ /* 0x002fe400078e00ff */
[----:B--2---:R-:W-:-:S04]  /*0150*/  IMAD.MOV R6, RZ, RZ, -R3 ;  /* 0x000000ffff067224 */ /* 0x004fc800078e0a03 */
[----:B------:R-:W-:Y:S02]  /*0160*/  IMAD R9, R6, R7, RZ ;  /* 0x0000000706097224 */ /* 0x000fe400078e02ff */
[----:B------:R-:W-:Y:S02]  /*0170*/  IMAD.MOV.U32 R6, RZ, RZ, R8 ;  /* 0x000000ffff067224 */ /* 0x000fe400078e0008 */
[----:B------:R-:W-:-:S06]  /*0180*/  IMAD.HI.U32 R3, R3, R9, R2 ;  /* 0x0000000903037227 */ /* 0x000fcc00078e0002 */
[----:B------:R-:W-:-:S04]  /*0190*/  IMAD.HI.U32 R3, R3, R6, RZ ;  /* 0x0000000603037227 */ /* 0x000fc800078e00ff */
[----:B------:R-:W-:-:S05]  /*01a0*/  IMAD R0, R3, R0, R6 ;  /* 0x0000000003007224 */ /* 0x000fca00078e0206 */
[----:B------:R-:W-:-:S13]  /*01b0*/  ISETP.GT.U32.AND P1, PT, R7, R0, PT ;  /* 0x000000000700720c */ /* 0x000fda0003f24070 */
[----:B------:R-:W-:Y:S02]  /*01c0*/  @!P1 IMAD.IADD R0, R0, 0x1, -R7 ;  /* 0x0000000100009824 */ /* 0x000fe400078e0a07 */
[----:B------:R-:W-:Y:S01]  /*01d0*/  @!P1 VIADD R3, R3, 0x1 ;  /* 0x0000000103039836 */ /* 0x000fe20000000000 */
[----:B------:R-:W-:Y:S02]  /*01e0*/  ISETP.NE.AND P1, PT, R4, RZ, PT ;  /* 0x000000ff0400720c */ /* 0x000fe40003f25270 */
[----:B------:R-:W-:Y:S02]  /*01f0*/  ISETP.GE.U32.AND P0, PT, R0, R7, PT ;  /* 0x000000070000720c */ /* 0x000fe40003f06070 */
[----:B------:R-:W-:-:S04]  /*0200*/  LOP3.LUT R0, R5, R4, RZ, 0x3c, !PT ;  /* 0x0000000405007212 */ /* 0x000fc800078e3cff */
[----:B------:R-:W-:Y:S01]  /*0210*/  ISETP.GE.AND P2, PT, R0, RZ, PT ;  /* 0x000000ff0000720c */ /* 0x000fe20003f46270 */
[----:B------:R-:W-:-:S06]  /*0220*/  VIADD R0, R14, 0x1f ;  /* 0x0000001f0e007836 */ /* 0x000fcc0000000000 */
[----:B------:R-:W-:-:S04]  /*0230*/  @P0 VIADD R3, R3, 0x1 ;  /* 0x0000000103030836 */ /* 0x000fc80000000000 */
[----:B------:R-:W-:Y:S01]  /*0240*/  IMAD.MOV.U32 R2, RZ, RZ, R3 ;  /* 0x000000ffff027224 */ /* 0x000fe200078e0003 */
[----:B------:R-:W-:-:S03]  /*0250*/  SHF.R.S32.HI R3, RZ, 0x1f, R0 ;  /* 0x0000001fff037819 */ /* 0x000fc60000011400 */
[----:B------:R-:W-:Y:S01]  /*0260*/  @!P2 IMAD.MOV R2, RZ, RZ, -R2 ;  /* 0x000000ffff02a224 */ /* 0x000fe200078e0a02 */
[----:B------:R-:W-:Y:S02]  /*0270*/  @!P1 LOP3.LUT R2, RZ, R4, RZ, 0x33, !PT ;  /* 0x00000004ff029212 */ /* 0x000fe400078e33ff */
[----:B------:R-:W-:-:S03]  /*0280*/  LEA.HI R3, R3, R0, RZ, 0x5 ;  /* 0x0000000003037211 */ /* 0x000fc600078f28ff */
[----:B------:R-:W-:Y:S02]  /*0290*/  IMAD.SHL.U32 R8, R2, 0x8, RZ ;  /* 0x0000000802087824 */ /* 0x000fe400078e00ff */
[----:B------:R-:W-:-:S03]  /*02a0*/  IMAD.MOV R2, RZ, RZ, -R2 ;  /* 0x000000ffff027224 */ /* 0x000fc600078e0a02 */
[----:B------:R-:W-:Y:S01]  /*02b0*/  LEA.HI.SX32 R3, R3, -R8, 0x1b ;  /* 0x8000000803037211 */ /* 0x000fe200078fdaff */
[----:B------:R-:W-:-:S03]  /*02c0*/  IMAD R11, R4, R2, R5 ;  /* 0x00000002040b7224 */ /* 0x000fc600078e0205 */
[----:B------:R-:W-:Y:S02]  /*02d0*/  VIMNMX R10, PT, PT, R3, 0x8, PT ;  /* 0x00000008030a7848 */ /* 0x000fe40003fe0100 */
[----:B------:R-:W-:Y:S02]  /*02e0*/  IABS R9, R11 ;  /* 0x0000000b00097213 */ /* 0x000fe40000000000 */
[-C--:B------:R-:W-:Y:S02]  /*02f0*/  IABS R7, R10.reuse ;  /* 0x0000000a00077213 */ /* 0x080fe40000000000 */
[----:B------:R-:W-:Y:S02]  /*0300*/  IABS R4, R10 ;  /* 0x0000000a00047213 */ /* 0x000fe40000000000 */
[----:B------:R-:W1:Y:S08]  /*0310*/  I2F.RP R0, R7 ;  /* 0x0000000700007306 */ /* 0x000e700000209400 */
[----:B-1----:R-:W1:Y:S02]  /*0320*/  MUFU.RCP R0, R0 ;  /* 0x0000000000007308 */ /* 0x002e640000001000 */
[----:B-1----:R-:W-:-:S06]  /*0330*/  VIADD R3, R0, 0xffffffe ;  /* 0x0ffffffe00037836 */ /* 0x002fcc0000000000 */
[----:B------:R-:W1:Y:S02]  /*0340*/  F2I.FTZ.U32.TRUNC.NTZ R3, R3 ;  /* 0x0000000300037305 */ /* 0x000e64000021f000 */
[----:B-1----:R-:W-:-:S04]  /*0350*/  IMAD.MOV R6, RZ, RZ, -R3 ;  /* 0x000000ffff067224 */ /* 0x002fc800078e0a03 */
[----:B------:R-:W-:-:S04]  /*0360*/  IMAD.MOV.U32 R2, RZ, RZ, R6 ;  /* 0x000000ffff027224 */ /* 0x000fc800078e0006 */
[----:B------:R-:W-:Y:S02]  /*0370*/  IMAD R5, R2, R7, RZ ;  /* 0x0000000702057224 */ /* 0x000fe400078e02ff */
[----:B------:R-:W-:-:S04]  /*0380*/  IMAD.MOV.U32 R2, RZ, RZ, RZ ;  /* 0x000000ffff027224 */ /* 0x000fc800078e00ff */
[----:B------:R-:W-:-:S04]  /*0390*/  IMAD.HI.U32 R2, R3, R5, R2 ;  /* 0x0000000503027227 */ /* 0x000fc800078e0002 */
[----:B------:R-:W-:Y:S02]  /*03a0*/  IMAD.MOV R3, RZ, RZ, -R4 ;  /* 0x000000ffff037224 */ /* 0x000fe400078e0a04 */
[----:B------:R-:W-:Y:S01]  /*03b0*/  IMAD.HI.U32 R0, R2, R9, RZ ;  /* 0x0000000902007227 */ /* 0x000fe200078e00ff */
[----:B------:R-:W1:Y:S03]  /*03c0*/  LDC R4, c[0x0][0x3a0] ;  /* 0x0000e800ff047b82 */ /* 0x000e660000000800 */
[----:B------:R-:W-:Y:S01]  /*03d0*/  IMAD R2, R0, R3, R9 ;  /* 0x0000000300027224 */ /* 0x000fe200078e0209 */
[----:B------:R-:W-:-:S04]  /*03e0*/  LOP3.LUT R3, R11, R10, RZ, 0x3c, !PT ;  /* 0x0000000a0b037212 */ /* 0x000fc800078e3cff */
[----:B------:R-:W-:Y:S02]  /*03f0*/  ISETP.GT.U32.AND P1, PT, R7, R2, PT ;  /* 0x000000020700720c */ /* 0x000fe40003f24070 */
[----:B------:R-:W-:-:S11]  /*0400*/  ISETP.GE.AND P2, PT, R3, RZ, PT ;  /* 0x000000ff0300720c */ /* 0x000fd60003f46270 */
[----:B------:R-:W-:Y:S02]  /*0410*/  @!P1 IMAD.IADD R2, R2, 0x1, -R7 ;  /* 0x0000000102029824 */ /* 0x000fe400078e0a07 */
[----:B------:R-:W-:Y:S01]  /*0420*/  @!P1 VIADD R0, R0, 0x1 ;  /* 0x0000000100009836 */ /* 0x000fe20000000000 */
[----:B------:R-:W-:Y:S02]  /*0430*/  ISETP.NE.AND P1, PT, R10, RZ, PT ;  /* 0x000000ff0a00720c */ /* 0x000fe40003f25270 */
[----:B------:R-:W-:Y:S02]  /*0440*/  ISETP.GE.U32.AND P0, PT, R2, R7, PT ;  /* 0x000000070200720c */ /* 0x000fe40003f06070 */
[----:B------:R-:W2:Y:S11]  /*0450*/  S2R R2, SR_TID.X ;  /* 0x0000000000027919 */ /* 0x000eb60000002100 */
[----:B------:R-:W-:-:S04]  /*0460*/  @P0 VIADD R0, R0, 0x1 ;  /* 0x0000000100000836 */ /* 0x000fc80000000000 */
[----:B------:R-:W-:Y:S02]  /*0470*/  IMAD.MOV.U32 R6, RZ, RZ, R0 ;  /* 0x000000ffff067224 */ /* 0x000fe400078e0000 */
[----:B-1----:R-:W-:Y:S02]  /*0480*/  VIADD R0, R4, 0x3f ;  /* 0x0000003f04007836 */ /* 0x002fe40000000000 */
[----:B------:R-:W-:Y:S01]  /*0490*/  @!P2 IMAD.MOV R6, RZ, RZ, -R6 ;  /* 0x000000ffff06a224 */ /* 0x000fe200078e0a06 */
[----:B------:R-:W-:Y:S02]  /*04a0*/  @!P1 LOP3.LUT R6, RZ, R10, RZ, 0x33, !PT ;  /* 0x0000000aff069212 */ /* 0x000fe400078e33ff */
[----:B------:R-:W-:-:S03]  /*04b0*/  ISETP.GT.AND P1, PT, R0, 0x3f, PT ;  /* 0x0000003f0000780c */ /* 0x000fc60003f24270 */
[----:B------:R-:W-:Y:S02]  /*04c0*/  IMAD.MOV R3, RZ, RZ, -R6 ;  /* 0x000000ffff037224 */ /* 0x000fe400078e0a06 */
[----:B------:R-:W-:Y:S02]  /*04d0*/  IMAD.SHL.U32 R6, R6, 0x10, RZ ;  /* 0x0000001006067824 */ /* 0x000fe400078e00ff */
[----:B------:R-:W-:Y:S01]  /*04e0*/  IMAD R3, R10, R3, R11 ;  /* 0x000000030a037224 */ /* 0x000fe200078e020b */
[----:B--2---:R-:W-:-:S03]  /*04f0*/  LOP3.LUT R4, R2, 0x1f, RZ, 0xc0, !PT ;  /* 0x0000001f02047812 */ /* 0x004fc600078ec0ff */
[----:B------:R-:W-:Y:S01]  /*0500*/  IMAD.IADD R3, R8, 0x1, R3 ;  /* 0x0000000108037824 */ /* 0x000fe200078e0203 */
[----:B------:R-:W-:Y:S01]  /*0510*/  SHF.R.U32.HI R11, RZ, 0x5, R2 ;  /* 0x00000005ff0b7819 */ /* 0x000fe20000011602 */
[----:B------:R-:W-:Y:S01]  /*0520*/  @!P1 IMAD.MOV.U32 R20, RZ, RZ, RZ ;  /* 0x000000ffff149224 */ /* 0x000fe200078e00ff */
[C---:B------:R-:W-:Y:S01]  /*0530*/  LOP3.LUT R7, R2.reuse, 0x40, RZ, 0xc0, !PT ;  /* 0x0000004002077812 */ /* 0x040fe200078ec0ff */
[----:B------:R-:W-:Y:S01]  /*0540*/  IMAD R3, R3, 0x20, R4 ;  /* 0x0000002003037824 */ /* 0x000fe200078e0204 */
[C---:B------:R-:W-:Y:S01]  /*0550*/  LOP3.LUT P0, RZ, R2.reuse, 0x40, RZ, 0xc0, !PT ;  /* 0x0000004002ff7812 */ /* 0x040fe2000780c0ff */
[----:B------:R-:W-:Y:S01]  /*0560*/  @!P1 IMAD.SHL.U32 R4, R2, 0x20, RZ ;  /* 0x0000002002049824 */ /* 0x000fe200078e00ff */
[----:B------:R-:W-:Y:S01]  /*0570*/  SGXT.U32 R11, R11, 0x2 ;  /* 0x000000020b0b781a */ /* 0x000fe20000000000 */
[----:B------:R-:W-:Y:S01]  /*0580*/  @!P1 IMAD.MOV.U32 R22, RZ, RZ, RZ ;  /* 0x000000ffff169224 */ /* 0x000fe200078e00ff */
[----:B------:R-:W-:Y:S01]  /*0590*/  @!P1 SHF.R.U32.HI R5, RZ, 0x1, R7 ;  /* 0x00000001ff059819 */ /* 0x000fe20000011607 */
[----:B0--3--:R-:W-:Y:S08]  /*05a0*/  @!P1 BRA `(.L_x_0) ;  /* 0x0000001800b89947 */ /* 0x009ff00003800000 */
[----:B------:R-:W-:Y:S01]  /*05b0*/  IABS R23, R14 ;  /* 0x0000000e00177213 */ /* 0x000fe20000000000 */
[----:B------:R-:W0:Y:S01]  /*05c0*/  LDC.64 R50, c[0x0][0x388] ;  /* 0x0000e200ff327b82 */ /* 0x000e220000000a00 */
[----:B------:R-:W-:Y:S01]  /*05d0*/  IABS R10, R15 ;  /* 0x0000000f000a7213 */ /* 0x000fe20000000000 */
[----:B------:R-:W1:Y:S01]  /*05e0*/  LDCU UR5, c[0x0][0x3a4] ;  /* 0x00007480ff0577ac */ /* 0x000e620008000800 */
[----:B------:R-:W2:Y:S01]  /*05f0*/  I2F.RP R13, R23 ;  /* 0x00000017000d7306 */ /* 0x000ea20000209400 */
[----:B------:R-:W-:Y:S02]  /*0600*/  IABS R18, R3 ;  /* 0x0000000300127213 */ /* 0x000fe40000000000 */
[----:B------:R-:W-:Y:S02]  /*0610*/  ISETP.GE.AND P6, PT, R3, RZ, PT ;  /* 0x000000ff0300720c */ /* 0x000fe40003fc6270 */
[----:B------:R-:W-:Y:S01]  /*0620*/  ISETP.NE.AND P5, PT, R14, RZ, PT ;  /* 0x000000ff0e00720c */ /* 0x000fe20003fa5270 */
[----:B------:R-:W3:Y:S01]  /*0630*/  LDC.64 R66, c[0x0][0x380] ;  /* 0x0000e000ff427b82 */ /* 0x000ee20000000a00 */
[----:B------:R-:W-:Y:S01]  /*0640*/  LOP3.LUT R32, R2, 0x3f, RZ, 0xc0, !PT ;  /* 0x0000003f02207812 */ /* 0x000fe200078ec0ff */
[----:B------:R-:W4:Y:S01]  /*0650*/  I2F.RP R12, R10 ;  /* 0x0000000a000c7306 */ /* 0x000f220000209400 */
[----:B------:R-:W-:-:S02]  /*0660*/  LOP3.LUT R39, R11, 0x34, RZ, 0xfc, !PT ;  /* 0x000000340b277812 */ /* 0x000fc400078efcff */
[C---:B------:R-:W-:Y:S02]  /*0670*/  LOP3.LUT R41, R11.reuse, 0x2c, RZ, 0xfc, !PT ;  /* 0x0000002c0b297812 */ /* 0x040fe400078efcff */
[C---:B------:R-:W-:Y:S01]  /*0680*/  LOP3.LUT R43, R11.reuse, 0x24, RZ, 0xfc, !PT ;  /* 0x000000240b2b7812 */ /* 0x040fe200078efcff */
[----:B------:R-:W5:Y:S01]  /*0690*/  LDC R33, c[0x0][0x3ac] ;  /* 0x0000eb00ff217b82 */ /* 0x000f620000000800 */
[C---:B------:R-:W-:Y:S01]  /*06a0*/  LOP3.LUT R45, R11.reuse, 0x18, RZ, 0xfc, !PT ;  /* 0x000000180b2d7812 */ /* 0x040fe200078efcff */
[----:B--2---:R-:W2:Y:S01]  /*06b0*/  MUFU.RCP R13, R13 ;  /* 0x0000000d000d7308 */ /* 0x004ea20000001000 */
[C---:B------:R-:W-:Y:S02]  /*06c0*/  LOP3.LUT R47, R11.reuse, 0x10, RZ, 0xfc, !PT ;  /* 0x000000100b2f7812 */ /* 0x040fe400078efcff */
[C---:B------:R-:W-:Y:S02]  /*06d0*/  LOP3.LUT R49, R11.reuse, 0x8, RZ, 0xfc, !PT ;  /* 0x000000080b317812 */ /* 0x040fe400078efcff */
[----:B------:R-:W-:-:S02]  /*06e0*/  LOP3.LUT R37, R11, 0x4, RZ, 0xfc, !PT ;  /* 0x000000040b257812 */ /* 0x000fc400078efcff */
[----:B------:R-:W-:Y:S01]  /*06f0*/  LEA.HI R35, R2, 0x1c, RZ, 0x1b ;  /* 0x0000001c02237811 */ /* 0x000fe200078fd8ff */
[----:B----4-:R-:W4:Y:S01]  /*0700*/  MUFU.RCP R12, R12 ;  /* 0x0000000c000c7308 */ /* 0x010f220000001000 */
[----:B--2---:R-:W-:-:S07]  /*0710*/  VIADD R8, R13, 0xffffffe ;  /* 0x0ffffffe0d087836 */ /* 0x004fce0000000000 */
[----:B------:R2:W0:Y:S01]  /*0720*/  F2I.FTZ.U32.TRUNC.NTZ R9, R8 ;  /* 0x0000000800097305 */ /* 0x000422000021f000 */
[----:B----4-:R-:W-:-:S07]  /*0730*/  VIADD R4, R12, 0xffffffe ;  /* 0x0ffffffe0c047836 */ /* 0x010fce0000000000 */
[----:B------:R4:W1:Y:S01]  /*0740*/  F2I.FTZ.U32.TRUNC.NTZ R5, R4 ;  /* 0x0000000400057305 */ /* 0x000862000021f000 */
[----:B--2---:R-:W-:Y:S02]  /*0750*/  IMAD.MOV.U32 R8, RZ, RZ, RZ ;  /* 0x000000ffff087224 */ /* 0x004fe400078e00ff */
[--C-:B0-----:R-:W-:Y:S02]  /*0760*/  IMAD.MOV R16, RZ, RZ, -R9.reuse ;  /* 0x000000ffff107224 */ /* 0x101fe400078e0a09 */
[----:B----4-:R-:W-:Y:S02]  /*0770*/  IMAD.MOV.U32 R4, RZ, RZ, RZ ;  /* 0x000000ffff047224 */ /* 0x010fe400078e00ff */
[----:B------:R-:W-:Y:S02]  /*0780*/  IMAD R17, R16, R23, RZ ;  /* 0x0000001710117224 */ /* 0x000fe400078e02ff */
[----:B------:R-:W-:Y:S01]  /*0790*/  IMAD.MOV.U32 R16, RZ, RZ, R18 ;  /* 0x000000ffff107224 */ /* 0x000fe200078e0012 */
[----:B------:R-:W-:Y:S01]  /*07a0*/  LEA.HI R18, R7, R6, RZ, 0x1a ;  /* 0x0000000607127211 */ /* 0x000fe200078fd0ff */
[----:B------:R-:W-:-:S03]  /*07b0*/  IMAD.HI.U32 R9, R9, R17, R8 ;  /* 0x0000001109097227 */ /* 0x000fc600078e0008 */
[----:B------:R-:W-:Y:S01]  /*07c0*/  IABS R27, R18 ;  /* 0x00000012001b7213 */ /* 0x000fe20000000000 */
[----:B-1----:R-:W-:Y:S02]  /*07d0*/  IMAD.MOV R13, RZ, RZ, -R5 ;  /* 0x000000ffff0d7224 */ /* 0x002fe400078e0a05 */
[----:B------:R-:W-:-:S04]  /*07e0*/  IMAD.HI.U32 R9, R9, R16, RZ ;  /* 0x0000001009097227 */ /* 0x000fc800078e00ff */
[----:B------:R-:W-:Y:S02]  /*07f0*/  IMAD.MOV R9, RZ, RZ, -R9 ;  /* 0x000000ffff097224 */ /* 0x000fe400078e0a09 */
[C---:B------:R-:W-:Y:S02]  /*0800*/  VIADD R20, R18.reuse, 0xe ;  /* 0x0000000e12147836 */ /* 0x040fe40000000000 */
[----:B------:R-:W-:Y:S02]  /*0810*/  IMAD R12, R23, R9, R16 ;  /* 0x00000009170c7224 */ /* 0x000fe400078e0210 */
[----:B------:R-:W-:Y:S01]  /*0820*/  IMAD R13, R13, R10, RZ ;  /* 0x0000000a0d0d7224 */ /* 0x000fe200078e02ff */
[----:B------:R-:W-:Y:S01]  /*0830*/  IABS R8, R20 ;  /* 0x0000001400087213 */ /* 0x000fe20000000000 */
[----:B------:R-:W-:Y:S01]  /*0840*/  VIADD R22, R18, 0xc ;  /* 0x0000000c12167836 */ /* 0x000fe20000000000 */
[----:B------:R-:W-:Y:S01]  /*0850*/  ISETP.GT.U32.AND P1, PT, R23, R12, PT ;  /* 0x0000000c1700720c */ /* 0x000fe20003f24070 */
[----:B------:R-:W-:Y:S01]  /*0860*/  IMAD.HI.U32 R4, R5, R13, R4 ;  /* 0x0000000d05047227 */ /* 0x000fe200078e0004 */
[----:B------:R-:W-:-:S02]  /*0870*/  ISETP.GE.AND P3, PT, R20, RZ, PT ;  /* 0x000000ff1400720c */ /* 0x000fc40003f66270 */
[----:B------:R-:W-:Y:S01]  /*0880*/  IABS R17, R22 ;  /* 0x0000001600117213 */ /* 0x000fe20000000000 */
[----:B------:R-:W-:Y:S02]  /*0890*/  IMAD.MOV.U32 R9, RZ, RZ, R8 ;  /* 0x000000ffff097224 */ /* 0x000fe400078e0008 */
[----:B------:R-:W-:Y:S02]  /*08a0*/  VIADD R16, R18, 0xa ;  /* 0x0000000a12107836 */ /* 0x000fe40000000000 */
[----:B------:R-:W-:-:S03]  /*08b0*/  IMAD.HI.U32 R5, R4, R9, RZ ;  /* 0x0000000904057227 */ /* 0x000fc600078e00ff */
[----:B------:R-:W-:Y:S01]  /*08c0*/  IABS R19, R16 ;  /* 0x0000001000137213 */ /* 0x000fe20000000000 */
[----:B------:R-:W-:Y:S02]  /*08d0*/  IMAD.MOV R5, RZ, RZ, -R5 ;  /* 0x000000ffff057224 */ /* 0x000fe400078e0a05 */
[----:B------:R-:W-:Y:S02]  /*08e0*/  @!P1 IMAD.IADD R12, R12, 0x1, -R23 ;  /* 0x000000010c0c9824 */ /* 0x000fe400078e0a17 */
[----:B------:R-:W-:Y:S02]  /*08f0*/  IMAD R9, R10, R5, R9 ;  /* 0x000000050a097224 */ /* 0x000fe400078e0209 */
[----:B------:R-:W-:Y:S01]  /*0900*/  VIADD R24, R18, 0x8 ;  /* 0x0000000812187836 */ /* 0x000fe20000000000 */
[----:B------:R-:W-:Y:S01]  /*0910*/  ISETP.GT.U32.AND P4, PT, R23, R12, PT ;  /* 0x0000000c1700720c */ /* 0x000fe20003f84070 */
[----:B------:R-:W-:Y:S01]  /*0920*/  IMAD.HI.U32 R8, R4, R17, RZ ;  /* 0x0000001104087227 */ /* 0x000fe200078e00ff */
[----:B------:R-:W-:-:S02]  /*0930*/  ISETP.GT.U32.AND P1, PT, R10, R9, PT ;  /* 0x000000090a00720c */ /* 0x000fc40003f24070 */
[----:B------:R-:W-:Y:S01]  /*0940*/  IABS R13, R24 ;  /* 0x00000018000d7213 */ /* 0x000fe20000000000 */
[----:B------:R-:W-:-:S04]  /*0950*/  IMAD.HI.U32 R5, R4, R19, RZ ;  /* 0x0000001304057227 */ /* 0x000fc800078e00ff */
[----:B------:R-:W-:Y:S02]  /*0960*/  IMAD.MOV R8, RZ, RZ, -R8 ;  /* 0x000000ffff087224 */ /* 0x000fe400078e0a08 */
[----:B------:R-:W-:Y:S02]  /*0970*/  IMAD.MOV R5, RZ, RZ, -R5 ;  /* 0x000000ffff057224 */ /* 0x000fe400078e0a05 */
[----:B------:R-:W-:Y:S02]  /*0980*/  VIADD R26, R18, 0x4 ;  /* 0x00000004121a7836 */ /* 0x000fe40000000000 */
[C---:B------:R-:W-:Y:S02]  /*0990*/  IMAD R17, R10.reuse, R8, R17 ;  /* 0x000000080a117224 */ /* 0x040fe400078e0211 */
[----:B------:R-:W-:Y:S01]  /*09a0*/  IMAD R19, R10, R5, R19 ;  /* 0x000000050a137224 */ /* 0x000fe200078e0213 */
[----:B------:R-:W-:Y:S01]  /*09b0*/  IABS R5, R26 ;  /* 0x0000001a00057213 */ /* 0x000fe20000000000 */
[----:B------:R-:W-:Y:S01]  /*09c0*/  IMAD.HI.U32 R8, R4, R13, RZ ;  /* 0x0000000d04087227 */ /* 0x000fe200078e00ff */
[----:B------:R-:W-:-:S03]  /*09d0*/  ISETP.GT.U32.AND P2, PT, R10, R17, PT ;  /* 0x000000110a00720c */ /* 0x000fc60003f44070 */
[----:B------:R-:W-:Y:S02]  /*09e0*/  IMAD.MOV R8, RZ, RZ, -R8 ;  /* 0x000000ffff087224 */ /* 0x000fe400078e0a08 */
[----:B------:R-:W-:Y:S02]  /*09f0*/  @!P4 IMAD.IADD R12, R12, 0x1, -R23 ;  /* 0x000000010c0cc824 */ /* 0x000fe400078e0a17 */
[----:B------:R-:W-:Y:S02]  /*0a00*/  IMAD.MOV.U32 R23, RZ, RZ, R5 ;  /* 0x000000ffff177224 */ /* 0x000fe400078e0005 */
[----:B------:R-:W-:Y:S01]  /*0a10*/  @!P1 IMAD.IADD R9, R9, 0x1, -R10 ;  /* 0x0000000109099824 */ /* 0x000fe200078e0a0a */
[C---:B------:R-:W-:Y:S01]  /*0a20*/  ISETP.GT.U32.AND P1, PT, R10.reuse, R19, PT ;  /* 0x000000130a00720c */ /* 0x040fe20003f24070 */
[----:B------:R-:W-:Y:S02]  /*0a30*/  IMAD R13, R10, R8, R13 ;  /* 0x000000080a0d7224 */ /* 0x000fe400078e020d */
[----:B------:R-:W-:-:S04]  /*0a40*/  IMAD.HI.U32 R8, R4, R23, RZ ;  /* 0x0000001704087227 */ /* 0x000fc800078e00ff */
[----:B------:R-:W-:Y:S02]  /*0a50*/  IMAD.MOV R8, RZ, RZ, -R8 ;  /* 0x000000ffff087224 */ /* 0x000fe400078e0a08 */
[----:B------:R-:W-:Y:S02]  /*0a60*/  VIADD R20, R18, 0x6 ;  /* 0x0000000612147836 */ /* 0x000fe40000000000 */
[----:B------:R-:W-:Y:S01]  /*0a70*/  @!P6 IMAD.MOV R12, RZ, RZ, -R12 ;  /* 0x000000ffff0ce224 */ /* 0x000fe200078e0a0c */
[C---:B------:R-:W-:Y:S01]  /*0a80*/  ISETP.GT.U32.AND P6, PT, R10.reuse, R13, PT ;  /* 0x0000000d0a00720c */ /* 0x040fe20003fc4070 */
[----:B------:R-:W-:Y:S01]  /*0a90*/  IMAD R23, R10, R8, R23 ;  /* 0x000000080a177224 */ /* 0x000fe200078e0217 */
[----:B------:R-:W-:Y:S01]  /*0aa0*/  IABS R21, R20 ;  /* 0x0000001400157213 */ /* 0x000fe20000000000 */
[----:B------:R-:W-:Y:S01]  /*0ab0*/  @!P1 IMAD.IADD R19, R19, 0x1, -R10 ;  /* 0x0000000113139824 */ /* 0x000fe200078e0a0a */
[----:B------:R-:W-:Y:S01]  /*0ac0*/  @!P5 LOP3.LUT R12, RZ, R14, RZ, 0x33, !PT ;  /* 0x0000000eff0cd212 */ /* 0x000fe200078e33ff */
[----:B------:R-:W-:Y:S01]  /*0ad0*/  VIADD R28, R18, 0x2 ;  /* 0x00000002121c7836 */ /* 0x000fe20000000000 */
[----:B------:R-:W-:Y:S01]  /*0ae0*/  ISETP.GT.U32.AND P1, PT, R10, R23, PT ;  /* 0x000000170a00720c */ /* 0x000fe20003f24070 */
[----:B------:R-:W-:-:S03]  /*0af0*/  IMAD.HI.U32 R5, R4, R21, RZ ;  /* 0x0000001504057227 */ /* 0x000fc600078e00ff */
[----:B------:R-:W-:Y:S01]  /*0b00*/  IABS R25, R28 ;  /* 0x0000001c00197213 */ /* 0x000fe20000000000 */
[--C-:B------:R-:W-:Y:S01]  /*0b10*/  @!P2 IMAD.IADD R17, R17, 0x1, -R10.reuse ;  /* 0x000000011111a824 */ /* 0x100fe200078e0a0a */
[C---:B------:R-:W-:Y:S01]  /*0b20*/  ISETP.GT.U32.AND P2, PT, R10.reuse, R9, PT ;  /* 0x000000090a00720c */ /* 0x040fe20003f44070 */
[----:B------:R-:W-:Y:S02]  /*0b30*/  IMAD.MOV R5, RZ, RZ, -R5 ;  /* 0x000000ffff057224 */ /* 0x000fe400078e0a05 */
[--C-:B------:R-:W-:Y:S01]  /*0b40*/  @!P6 IMAD.IADD R13, R13, 0x1, -R10.reuse ;  /* 0x000000010d0de824 */ /* 0x100fe200078e0a0a */
[C---:B------:R-:W-:Y:S01]  /*0b50*/  ISETP.GT.U32.AND P4, PT, R10.reuse, R17, PT ;  /* 0x000000110a00720c */ /* 0x040fe20003f84070 */
[----:B------:R-:W-:Y:S01]  /*0b60*/  IMAD R21, R10, R5, R21 ;  /* 0x000000050a157224 */ /* 0x000fe200078e0215 */
[----:B------:R-:W-:Y:S01]  /*0b70*/  ISETP.GE.AND P6, PT, R22, RZ, PT ;  /* 0x000000ff1600720c */ /* 0x000fe20003fc6270 */
[----:B------:R-:W-:Y:S01]  /*0b80*/  @!P1 IMAD.IADD R23, R23, 0x1, -R10 ;  /* 0x0000000117179824 */ /* 0x000fe200078e0a0a */
[----:B------:R-:W-:Y:S01]  /*0b90*/  ISETP.GT.U32.AND P1, PT, R10, R13, PT ;  /* 0x0000000d0a00720c */ /* 0x000fe20003f24070 */
[----:B------:R-:W-:Y:S01]  /*0ba0*/  IMAD.HI.U32 R5, R4, R25, RZ ;  /* 0x0000001904057227 */ /* 0x000fe200078e00ff */
[----:B------:R-:W-:-:S03]  /*0bb0*/  ISETP.GT.U32.AND P5, PT, R10, R21, PT ;  /* 0x000000150a00720c */ /* 0x000fc60003fa4070 */
[----:B------:R-:W-:-:S04]  /*0bc0*/  IMAD.HI.U32 R4, R4, R27, RZ ;  /* 0x0000001b04047227 */ /* 0x000fc800078e00ff */
[----:B------:R-:W-:Y:S02]  /*0bd0*/  IMAD.MOV R5, RZ, RZ, -R5 ;  /* 0x000000ffff057224 */ /* 0x000fe400078e0a05 */
[----:B------:R-:W-:Y:S02]  /*0be0*/  IMAD.MOV R4, RZ, RZ, -R4 ;  /* 0x000000ffff047224 */ /* 0x000fe400078e0a04 */
[----:B------:R-:W-:Y:S01]  /*0bf0*/  @!P4 IMAD.IADD R17, R17, 0x1, -R10 ;  /* 0x000000011111c824 */ /* 0x000fe200078e0a0a */
[C---:B------:R-:W-:Y:S01]  /*0c00*/  ISETP.GT.U32.AND P4, PT, R10.reuse, R19, PT ;  /* 0x000000130a00720c */ /* 0x040fe20003f84070 */
[C---:B------:R-:W-:Y:S01]  /*0c10*/  IMAD R25, R10.reuse, R5, R25 ;  /* 0x000000050a197224 */ /* 0x040fe200078e0219 */
[----:B------:R-:W-:Y:S01]  /*0c20*/  SHF.R.S32.HI R5, RZ, 0x1f, R0 ;  /* 0x0000001fff057819 */ /* 0x000fe20000011400 */
[C---:B------:R-:W-:Y:S02]  /*0c30*/  IMAD R27, R10.reuse, R4, R27 ;  /* 0x000000040a1b7224 */ /* 0x040fe400078e021b */
[----:B------:R-:W-:Y:S01]  /*0c40*/  @!P6 IMAD.MOV R17, RZ, RZ, -R17 ;  /* 0x000000ffff11e224 */ /* 0x000fe200078e0a11 */
[C---:B------:R-:W-:Y:S01]  /*0c50*/  ISETP.GT.U32.AND P6, PT, R10.reuse, R25, PT ;  /* 0x000000190a00720c */ /* 0x040fe20003fc4070 */
[--C-:B------:R-:W-:Y:S01]  /*0c60*/  @!P1 IMAD.IADD R13, R13, 0x1, -R10.reuse ;  /* 0x000000010d0d9824 */ /* 0x100fe200078e0a0a */
[----:B------:R-:W-:Y:S01]  /*0c70*/  ISETP.GT.U32.AND P1, PT, R10, R27, PT ;  /* 0x0000001b0a00720c */ /* 0x000fe20003f24070 */
[--C-:B------:R-:W-:Y:S01]  /*0c80*/  @!P2 IMAD.IADD R9, R9, 0x1, -R10.reuse ;  /* 0x000000010909a824 */ /* 0x100fe200078e0a0a */
[----:B------:R-:W-:Y:S01]  /*0c90*/  ISETP.GE.AND P2, PT, R18, RZ, PT ;  /* 0x000000ff1200720c */ /* 0x000fe20003f46270 */
[--C-:B------:R-:W-:Y:S01]  /*0ca0*/  @!P5 IMAD.IADD R21, R21, 0x1, -R10.reuse ;  /* 0x000000011515d824 */ /* 0x100fe200078e0a0a */
[----:B------:R-:W-:Y:S01]  /*0cb0*/  ISETP.GE.AND P5, PT, R16, RZ, PT ;  /* 0x000000ff1000720c */ /* 0x000fe20003fa6270 */
[----:B------:R-:W-:Y:S01]  /*0cc0*/  IMAD.MOV.U32 R14, RZ, RZ, R9 ;  /* 0x000000ffff0e7224 */ /* 0x000fe200078e0009 */
[----:B------:R-:W-:Y:S01]  /*0cd0*/  LEA.HI R0, R5, R0, RZ, 0x6 ;  /* 0x0000000005007211 */ /* 0x000fe200078f30ff */
[----:B------:R-:W-:Y:S01]  /*0ce0*/  @!P4 IMAD.IADD R19, R19, 0x1, -R10 ;  /* 0x000000011313c824 */ /* 0x000fe200078e0a0a */
[C---:B------:R-:W-:Y:S01]  /*0cf0*/  ISETP.GT.U32.AND P4, PT, R10.reuse, R23, PT ;  /* 0x000000170a00720c */ /* 0x040fe20003f84070 */
[----:B------:R-:W-:Y:S01]  /*0d00*/  @!P3 IMAD.MOV R14, RZ, RZ, -R14 ;  /* 0x000000ffff0eb224 */ /* 0x000fe200078e0a0e */
[----:B------:R-:W-:Y:S01]  /*0d10*/  ISETP.GT.U32.AND P3, PT, R10, R21, PT ;  /* 0x000000150a00720c */ /* 0x000fe20003f64070 */
[--C-:B------:R-:W-:Y:S01]  /*0d20*/  @!P6 IMAD.IADD R25, R25, 0x1, -R10.reuse ;  /* 0x000000011919e824 */ /* 0x100fe200078e0a0a */
[----:B------:R-:W-:Y:S01]  /*0d30*/  SHF.R.U32.HI R5, RZ, 0x1, R7 ;  /* 0x00000001ff057819 */ /* 0x000fe20000011607 */
[--C-:B------:R-:W-:Y:S01]  /*0d40*/  @!P1 IMAD.IADD R27, R27, 0x1, -R10.reuse ;  /* 0x000000011b1b9824 */ /* 0x100fe200078e0a0a */
[C---:B------:R-:W-:Y:S01]  /*0d50*/  LOP3.LUT R7, R2.reuse, 0x7, RZ, 0xc0, !PT ;  /* 0x0000000702077812 */ /* 0x040fe200078ec0ff */
[----:B------:R-:W-:Y:S01]  /*0d60*/  IMAD.SHL.U32 R8, R2, 0x8, RZ ;  /* 0x0000000802087824 */ /* 0x000fe200078e00ff */
[C---:B------:R-:W-:Y:S01]  /*0d70*/  ISETP.GT.U32.AND P6, PT, R10.reuse, R25, PT ;  /* 0x000000190a00720c */ /* 0x040fe20003fc4070 */
[----:B------:R-:W-:Y:S01]  /*0d80*/  @!P5 IMAD.MOV R19, RZ, RZ, -R19 ;  /* 0x000000ffff13d224 */ /* 0x000fe200078e0a13 */
[----:B------:R-:W-:Y:S01]  /*0d90*/  ISETP.GT.U32.AND P1, PT, R10, R27, PT ;  /* 0x0000001b0a00720c */ /* 0x000fe20003f24070 */
[----:B------:R-:W-:Y:S01]  /*0da0*/  IMAD.SHL.U32 R4, R2, 0x20, RZ ;  /* 0x0000002002047824 */ /* 0x000fe200078e00ff */
[----:B------:R-:W-:Y:S01]  /*0db0*/  ISETP.GE.AND P5, PT, R24, RZ, PT ;  /* 0x000000ff1800720c */ /* 0x000fe20003fa6270 */
[--C-:B------:R-:W-:Y:S01]  /*0dc0*/  @!P4 IMAD.IADD R23, R23, 0x1, -R10.reuse ;  /* 0x000000011717c824 */ /* 0x100fe200078e0a0a */
[----:B------:R-:W-:Y:S01]  /*0dd0*/  ISETP.GE.AND P4, PT, R26, RZ, PT ;  /* 0x000000ff1a00720c */ /* 0x000fe20003f86270 */
[--C-:B------:R-:W-:Y:S01]  /*0de0*/  @!P3 IMAD.IADD R21, R21, 0x1, -R10.reuse ;  /* 0x000000011515b824 */ /* 0x100fe200078e0a0a */
[----:B------:R-:W-:Y:S01]  /*0df0*/  ISETP.GE.AND P3, PT, R20, RZ, PT ;  /* 0x000000ff1400720c */ /* 0x000fe20003f66270 */
[----:B------:R-:W-:Y:S01]  /*0e00*/  IMAD.SHL.U32 R16, R2, 0x2, RZ ;  /* 0x0000000202107824 */ /* 0x000fe200078e00ff */
[----:B------:R-:W-:Y:S01]  /*0e10*/  LOP3.LUT R8, R8, 0x30, RZ, 0xc0, !PT ;  /* 0x0000003008087812 */ /* 0x000fe200078ec0ff */
[----:B------:R-:W-:Y:S01]  /*0e20*/  IMAD.SHL.U32 R29, R7, 0x10, RZ ;  /* 0x00000010071d7824 */ /* 0x000fe200078e00ff */
[----:B------:R-:W-:Y:S01]  /*0e30*/  LOP3.LUT R18, R4, 0x400, RZ, 0xc0, !PT ;  /* 0x0000040004127812 */ /* 0x000fe200078ec0ff */
[--C-:B------:R-:W-:Y:S01]  /*0e40*/  @!P6 IMAD.IADD R25, R25, 0x1, -R10.reuse ;  /* 0x000000011919e824 */ /* 0x100fe200078e0a0a */
[----:B------:R-:W-:Y:S01]  /*0e50*/  ISETP.GE.AND P6, PT, R28, RZ, PT ;  /* 0x000000ff1c00720c */ /* 0x000fe20003fc6270 */
[----:B------:R-:W-:Y:S01]  /*0e60*/  @!P1 IMAD.IADD R27, R27, 0x1, -R10 ;  /* 0x000000011b1b9824 */ /* 0x000fe200078e0a0a */
[----:B------:R-:W-:Y:S01]  /*0e70*/  ISETP.NE.AND P1, PT, R15, RZ, PT ;  /* 0x000000ff0f00720c */ /* 0x000fe20003f25270 */
[----:B------:R-:W0:Y:S01]  /*0e80*/  LDC R10, c[0x0][0x3b0] ;  /* 0x0000ec00ff0a7b82 */ /* 0x000e220000000800 */
[----:B------:R-:W-:Y:S01]  /*0e90*/  @!P5 IMAD.MOV R13, RZ, RZ, -R13 ;  /* 0x000000ffff0dd224 */ /* 0x000fe200078e0a0d */
[----:B------:R-:W-:Y:S01]  /*0ea0*/  LOP3.LUT R15, RZ, R15, RZ, 0x33, !PT ;  /* 0x0000000fff0f7212 */ /* 0x000fe200078e33ff */
[----:B------:R-:W-:Y:S01]  /*0eb0*/  @!P4 IMAD.MOV R23, RZ, RZ, -R23 ;  /* 0x000000ffff17c224 */ /* 0x000fe200078e0a17 */
[----:B------:R-:W-:Y:S01]  /*0ec0*/  LOP3.LUT R9, R5, 0x10, R16, 0xf8, !PT ;  /* 0x0000001005097812 */ /* 0x000fe200078ef810 */
[----:B------:R-:W-:Y:S01]  /*0ed0*/  @!P3 IMAD.MOV R21, RZ, RZ, -R21 ;  /* 0x000000ffff15b224 */ /* 0x000fe200078e0a15 */
[C---:B------:R-:W-:Y:S01]  /*0ee0*/  SEL R14, R15.reuse, R14, !P1 ;  /* 0x0000000e0f0e7207 */ /* 0x040fe20004800000 */
[----:B------:R-:W-:Y:S01]  /*0ef0*/  @!P2 IMAD.MOV R27, RZ, RZ, -R27 ;  /* 0x000000ffff1ba224 */ /* 0x000fe200078e0a1b */
[----:B------:R-:W-:Y:S01]  /*0f00*/  SEL R17, R15, R17, !P1 ;  /* 0x000000110f117207 */ /* 0x000fe20004800000 */
[----:B------:R-:W-:Y:S01]  /*0f10*/  IMAD R8, R7, 0x40, R8 ;  /* 0x0000004007087824 */ /* 0x000fe200078e0208 */
[C---:B------:R-:W-:Y:S01]  /*0f20*/  SEL R19, R15.reuse, R19, !P1 ;  /* 0x000000130f137207 */ /* 0x040fe20004800000 */
[----:B------:R-:W-:Y:S01]  /*0f30*/  @!P6 IMAD.MOV R25, RZ, RZ, -R25 ;  /* 0x000000ffff19e224 */ /* 0x000fe200078e0a19 */
[----:B------:R-:W-:Y:S01]  /*0f40*/  SEL R13, R15, R13, !P1 ;  /* 0x0000000d0f0d7207 */ /* 0x000fe20004800000 */
[----:B------:R-:W-:Y:S01]  /*0f50*/  IMAD R18, R7, 0x80, R18 ;  /* 0x0000008007127824 */ /* 0x000fe200078e0212 */
[C---:B------:R-:W-:Y:S01]  /*0f60*/  SEL R21, R15.reuse, R21, !P1 ;  /* 0x000000150f157207 */ /* 0x040fe20004800000 */
[----:B------:R-:W-:Y:S01]  /*0f70*/  IMAD.SHL.U32 R7, R32, 0x2, RZ ;  /* 0x0000000220077824 */ /* 0x000fe200078e00ff */
[C---:B------:R-:W-:Y:S01]  /*0f80*/  SEL R23, R15.reuse, R23, !P1 ;  /* 0x000000170f177207 */ /* 0x040fe20004800000 */
[----:B------:R-:W-:Y:S01]  /*0f90*/  IMAD R12, R12, UR5, RZ ;  /* 0x000000050c0c7c24 */ /* 0x000fe2000f8e02ff */
[C---:B------:R-:W-:Y:S01]  /*0fa0*/  SEL R25, R15.reuse, R25, !P1 ;  /* 0x000000190f197207 */ /* 0x040fe20004800000 */
[----:B-----5:R-:W-:Y:S01]  /*0fb0*/  IMAD R32, R32, R33, RZ ;  /* 0x0000002120207224 */ /* 0x020fe200078e02ff */
[----:B------:R-:W-:Y:S01]  /*0fc0*/  SEL R15, R15, R27, !P1 ;  /* 0x0000001b0f0f7207 */ /* 0x000fe20004800000 */
[----:B------:R-:W-:Y:S01]  /*0fd0*/  IMAD.SHL.U32 R33, R33, 0x40, RZ ;  /* 0x0000004021217824 */ /* 0x000fe200078e00ff */
[----:B------:R-:W-:Y:S01]  /*0fe0*/  LOP3.LUT R29, R29, 0x30, R16, 0x78, !PT ;  /* 0x000000301d1d7812 */ /* 0x000fe200078e7810 */
[----:B------:R-:W1:Y:S01]  /*0ff0*/  LDCU UR5, c[0x0][0x3a0] ;  /* 0x00007400ff0577ac */ /* 0x000e620008000800 */
[-C--:B0-----:R-:W-:Y:S01]  /*1000*/  IMAD R14, R14, R10.reuse, RZ ;  /* 0x0000000a0e0e7224 */ /* 0x081fe200078e02ff */
[----:B------:R-:W-:Y:S01]  /*1010*/  LOP3.LUT R16, R8, R9, RZ, 0x3c, !PT ;  /* 0x0000000908107212 */ /* 0x000fe200078e3cff */
[-C--:B------:R-:W-:Y:S01]  /*1020*/  IMAD R17, R17, R10.reuse, RZ ;  /* 0x0000000a11117224 */ /* 0x080fe200078e02ff */
[----:B------:R-:W-:Y:S01]  /*1030*/  SEL R8, RZ, 0x90, !P0 ;  /* 0x00000090ff087807 */ /* 0x000fe20004000000 */
[----:B------:R-:W-:Y:S01]  /*1040*/  IMAD R19, R19, R10, RZ ;  /* 0x0000000a13137224 */ /* 0x000fe200078e02ff */
[C---:B------:R-:W-:Y:S01]  /*1050*/  LEA R65, P5, R14.reuse, R50, 0x1 ;  /* 0x000000320e417211 */ /* 0x040fe200078a08ff */
[----:B------:R-:W-:Y:S01]  /*1060*/  IMAD R13, R13, R10, RZ ;  /* 0x0000000a0d0d7224 */ /* 0x000fe200078e02ff */
[----:B------:R-:W-:Y:S01]  /*1070*/  LEA R63, P6, R17, R50, 0x1 ;  /* 0x00000032113f7211 */ /* 0x000fe200078c08ff */
[-C--:B------:R-:W-:Y:S01]  /*1080*/  IMAD R21, R21, R10.reuse, RZ ;  /* 0x0000000a15157224 */ /* 0x080fe200078e02ff */
[----:B------:R-:W-:Y:S01]  /*1090*/  LEA.HI.X.SX32 R64, R14, R51, 0x1, P5 ;  /* 0x000000330e407211 */ /* 0x000fe200028f0eff */
[----:B------:R-:W-:Y:S01]  /*10a0*/  IMAD R23, R23, R10, RZ ;  /* 0x0000000a17177224 */ /* 0x000fe200078e02ff */
[----:B------:R-:W-:Y:S01]  /*10b0*/  LEA R61, P1, R19, R50, 0x1 ;  /* 0x00000032133d7211 */ /* 0x000fe200078208ff */
[----:B------:R-:W-:Y:S01]  /*10c0*/  IMAD R25, R25, R10, RZ ;  /* 0x0000000a19197224 */ /* 0x000fe200078e02ff */
[----:B------:R-:W-:Y:S01]  /*10d0*/  LEA R59, P2, R13, R50, 0x1 ;  /* 0x000000320d3b7211 */ /* 0x000fe200078408ff */
[----:B------:R-:W-:Y:S01]  /*10e0*/  IMAD R15, R15, R10, RZ ;  /* 0x0000000a0f0f7224 */ /* 0x000fe200078e02ff */
[-C--:B------:R-:W-:Y:S01]  /*10f0*/  LEA R57, P3, R21, R50.reuse, 0x1 ;  /* 0x0000003215397211 */ /* 0x080fe200078608ff */
[----:B------:R-:W0:Y:S01]  /*1100*/  LDC R10, c[0x0][0x3a8] ;  /* 0x0000ea00ff0a7b82 */ /* 0x000e220000000800 */
[----:B------:R-:W-:-:S02]  /*1110*/  LEA R55, P4, R23, R50, 0x1 ;  /* 0x0000003217377211 */ /* 0x000fc400078808ff */
[-C--:B------:R-:W-:Y:S02]  /*1120*/  LEA R53, P5, R25, R50.reuse, 0x1 ;  /* 0x0000003219357211 */ /* 0x080fe400078a08ff */
[----:B------:R-:W-:Y:S02]  /*1130*/  LEA.HI.X.SX32 R62, R17, R51, 0x1, P6 ;  /* 0x00000033113e7211 */ /* 0x000fe400030f0eff */
[----:B------:R-:W-:Y:S02]  /*1140*/  LEA R50, P6, R15, R50, 0x1 ;  /* 0x000000320f327211 */ /* 0x000fe400078c08ff */
[----:B------:R-:W-:Y:S01]  /*1150*/  LOP3.LUT R7, R8, R7, RZ, 0x3c, !PT ;  /* 0x0000000708077212 */ /* 0x000fe200078e3cff */
[----:B------:R-:W-:Y:S01]  /*1160*/  IMAD.IADD R8, R18, 0x1, R29 ;  /* 0x0000000112087824 */ /* 0x000fe200078e021d */
[-C--:B------:R-:W-:Y:S02]  /*1170*/  LEA.HI.X.SX32 R60, R19, R51.reuse, 0x1, P1 ;  /* 0x00000033133c7211 */ /* 0x080fe400008f0eff */
[----:B------:R-:W-:-:S02]  /*1180*/  LEA.HI.X.SX32 R58, R13, R51, 0x1, P2 ;  /* 0x000000330d3a7211 */ /* 0x000fc400010f0eff */
[-C--:B------:R-:W-:Y:S02]  /*1190*/  LEA.HI.X.SX32 R56, R21, R51.reuse, 0x1, P3 ;  /* 0x0000003315387211 */ /* 0x080fe400018f0eff */
[----:B------:R-:W-:Y:S02]  /*11a0*/  CS2R R20, SRZ ;  /* 0x0000000000147805 */ /* 0x000fe4000001ff00 */
[-C--:B------:R-:W-:Y:S02]  /*11b0*/  LEA.HI.X.SX32 R54, R23, R51.reuse, 0x1, P4 ;  /* 0x0000003317367211 */ /* 0x080fe400020f0eff */
[----:B------:R-:W-:Y:S02]  /*11c0*/  CS2R R22, SRZ ;  /* 0x0000000000167805 */ /* 0x000fe4000001ff00 */
[-C--:B------:R-:W-:Y:S02]  /*11d0*/  LEA.HI.X.SX32 R52, R25, R51.reuse, 0x1, P5 ;  /* 0x0000003319347211 */ /* 0x080fe400028f0eff */
[----:B------:R-:W-:-:S02]  /*11e0*/  LEA.HI.X.SX32 R51, R15, R51, 0x1, P6 ;  /* 0x000000330f337211 */ /* 0x000fc400030f0eff */
[----:B------:R-:W-:Y:S01]  /*11f0*/  LOP3.LUT R27, R11, 0x38, RZ, 0xfc, !PT ;  /* 0x000000380b1b7812 */ /* 0x000fe200078efcff */
[-C--:B0-----:R-:W-:Y:S01]  /*1200*/  IMAD R39, R39, R10.reuse, RZ ;  /* 0x0000000a27277224 */ /* 0x081fe200078e02ff */
[----:B------:R-:W-:Y:S01]  /*1210*/  LOP3.LUT R25, R11, 0x30, RZ, 0xfc, !PT ;  /* 0x000000300b197812 */ /* 0x000fe200078efcff */
[-C--:B------:R-:W-:Y:S01]  /*1220*/  IMAD R41, R41, R10.reuse, RZ ;  /* 0x0000000a29297224 */ /* 0x080fe200078e02ff */
        /* <DEDUP_REMOVED lines=8> */
[----:B------:R-:W-:Y:S01]  /*12b0*/  LEA.HI R29, R2, 0x3c, RZ, 0x1b ;  /* 0x0000003c021d7811 */ /* 0x000fe200078fd8ff */
[-C--:B------:R-:W-:Y:S01]  /*12c0*/  IMAD R44, R17, R10.reuse, RZ ;  /* 0x0000000a112c7224 */ /* 0x080fe200078e02ff */
[----:B------:R-:W-:Y:S01]  /*12d0*/  LOP3.LUT R9, R4, 0x200, RZ, 0xc0, !PT ;  /* 0x0000020004097812 */ /* 0x000fe200078ec0ff */
[----:B------:R-:W-:Y:S01]  /*12e0*/  IMAD R45, R45, R10, RZ ;  /* 0x0000000a2d2d7224 */ /* 0x000fe200078e02ff */
[----:B---3--:R-:W-:Y:S01]  /*12f0*/  LEA R66, P1, R12, R66, 0x1 ;  /* 0x000000420c427211 */ /* 0x008fe200078208ff */
[-C--:B------:R-:W-:Y:S01]  /*1300*/  IMAD R46, R15, R10.reuse, RZ ;  /* 0x0000000a0f2e7224 */ /* 0x080fe200078e02ff */
[----:B------:R-:W-:Y:S01]  /*1310*/  IADD3 R9, PT, PT, R16, UR4, R9 ;  /* 0x0000000410097c10 */ /* 0x000fe2000fffe009 */
[-C--:B------:R-:W-:Y:S01]  /*1320*/  IMAD R47, R47, R10.reuse, RZ ;  /* 0x0000000a2f2f7224 */ /* 0x080fe200078e02ff */
[----:B------:R-:W-:Y:S01]  /*1330*/  LEA.HI.X.SX32 R67, R12, R67, 0x1, P1 ;  /* 0x000000430c437211 */ /* 0x000fe200008f0eff */
[-C--:B------:R-:W-:Y:S01]  /*1340*/  IMAD R48, R13, R10.reuse, RZ ;  /* 0x0000000a0d307224 */ /* 0x080fe200078e02ff */
[----:B------:R-:W-:Y:S01]  /*1350*/  SHF.R.S32.HI R0, RZ, 0x6, R0 ;  /* 0x00000006ff007819 */ /* 0x000fe20000011400 */
[-C--:B------:R-:W-:Y:S01]  /*1360*/  IMAD R49, R49, R10.reuse, RZ ;  /* 0x0000000a31317224 */ /* 0x080fe200078e02ff */
[----:B------:R-:W-:Y:S01]  /*1370*/  LOP3.LUT R34, R8, 0x40, RZ, 0x3c, !PT ;  /* 0x0000004008227812 */ /* 0x000fe200078e3cff */
[----:B------:R-:W-:-:S02]  /*1380*/  IMAD R11, R11, R10, RZ ;  /* 0x0000000a0b0b7224 */ /* 0x000fc400078e02ff */
[-C--:B------:R-:W-:Y:S02]  /*1390*/  IMAD R37, R37, R10.reuse, RZ ;  /* 0x0000000a25257224 */ /* 0x080fe400078e02ff */
[-C--:B------:R-:W-:Y:S02]  /*13a0*/  IMAD R36, R29, R10.reuse, RZ ;  /* 0x0000000a1d247224 */ /* 0x080fe400078e02ff */
[----:B------:R-:W-:Y:S02]  /*13b0*/  IMAD R35, R35, R10, RZ ;  /* 0x0000000a23237224 */ /* 0x000fe400078e02ff */
[----:B-1----:R-:W-:-:S07]  /*13c0*/  IMAD.SHL.U32 R10, R10, 0x40, RZ ;  /* 0x000000400a0a7824 */ /* 0x002fce00078e00ff */
.L_x_1:
[----:B------:R-:W-:Y:S02]  /*13d0*/  LEA.HI R12, R2, 0x1c, RZ, 0x1b ;  /* 0x0000001c020c7811 */ /* 0x000fe400078fd8ff */
[----:B------:R-:W-:Y:S02]  /*13e0*/  SHF.R.U32.HI R14, RZ, 0x5, R2 ;  /* 0x00000005ff0e7819 */ /* 0x000fe40000011602 */
[----:B------:R-:W-:Y:S01]  /*13f0*/  ISETP.GE.AND P3, PT, R12, UR5, PT ;  /* 0x000000050c007c0c */ /* 0x000fe2000bf66270 */
[----:B------:R-:W-:Y:S01]  /*1400*/  IMAD.WIDE R12, R35, 0x2, R66 ;  /* 0x00000002230c7825 */ /* 0x000fe200078e0242 */
[----:B------:R-:W-:Y:S02]  /*1410*/  SGXT.U32 R14, R14, 0x2 ;  /* 0x000000020e0e781a */ /* 0x000fe40000000000 */
[----:B------:R-:W-:Y:S02]  /*1420*/  PRMT R26, RZ, 0x7610, R26 ;  /* 0x00007610ff1a7816 */ /* 0x000fe4000000001a */
[----:B------:R-:W-:-:S02]  /*1430*/  ISETP.GE.AND P1, PT, R14, UR5, PT ;  /* 0x000000050e007c0c */ /* 0x000fc4000bf26270 */
[C---:B------:R-:W-:Y:S02]  /*1440*/  LOP3.LUT R15, R14.reuse, 0x4, RZ, 0xfc, !PT ;  /* 0x000000040e0f7812 */ /* 0x040fe400078efcff */
[----:B------:R-:W-:Y:S02]  /*1450*/  LOP3.LUT R16, R14, 0x8, RZ, 0xfc, !PT ;  /* 0x000000080e107812 */ /* 0x000fe400078efcff */
[----:B------:R-:W-:Y:S01]  /*1460*/  ISETP.GE.AND P2, PT, R15, UR5, PT ;  /* 0x000000050f007c0c */ /* 0x000fe2000bf46270 */
[----:B------:R0:W2:Y:S01]  /*1470*/  @!P3 LDG.E.U16 R26, desc[UR6][R12.64] ;  /* 0x000000060c1ab981 */ /* 0x0000a2000c1e1500 */
[----:B------:R-:W-:Y:S02]  /*1480*/  PRMT R18, RZ, 0x7610, R18 ;  /* 0x00007610ff127816 */ /* 0x000fe40000000012 */
[----:B------:R-:W-:Y:S01]  /*1490*/  ISETP.GE.AND P3, PT, R16, UR5, PT ;  /* 0x0000000510007c0c */ /* 0x000fe2000bf66270 */
[----:B------:R-:W-:Y:S01]  /*14a0*/  IMAD.WIDE R16, R37, 0x2, R66 ;  /* 0x0000000225107825 */ /* 0x000fe200078e0242 */
[----:B------:R-:W-:-:S02]  /*14b0*/  LOP3.LUT R24, R14, 0x10, RZ, 0xfc, !PT ;  /* 0x000000100e187812 */ /* 0x000fc400078efcff */
[----:B------:R-:W-:Y:S02]  /*14c0*/  LOP3.LUT R15, R14, 0xc, RZ, 0xfc, !PT ;  /* 0x0000000c0e0f7812 */ /* 0x000fe400078efcff */
[----:B------:R-:W-:Y:S01]  /*14d0*/  PRMT R19, RZ, 0x7610, R19 ;  /* 0x00007610ff137816 */ /* 0x000fe20000000013 */
[----:B0-----:R-:W-:Y:S01]  /*14e0*/  IMAD.WIDE R12, R11, 0x2, R66 ;  /* 0x000000020b0c7825 */ /* 0x001fe200078e0242 */
[----:B------:R-:W-:Y:S02]  /*14f0*/  ISETP.GE.AND P4, PT, R15, UR5, PT ;  /* 0x000000050f007c0c */ /* 0x000fe4000bf86270 */
[----:B------:R-:W-:Y:S02]  /*1500*/  PRMT R69, RZ, 0x7610, R69 ;  /* 0x00007610ff457816 */ /* 0x000fe40000000045 */
[----:B------:R0:W3:Y:S01]  /*1510*/  @!P1 LDG.E.U16 R18, desc[UR6][R12.64] ;  /* 0x000000060c129981 */ /* 0x0000e2000c1e1500 */
[----:B------:R-:W-:Y:S02]  /*1520*/  ISETP.GE.AND P1, PT, R24, UR5, PT ;  /* 0x0000000518007c0c */ /* 0x000fe4000bf26270 */
[----:B------:R-:W-:Y:S01]  /*1530*/  LOP3.LUT R15, R14, 0x14, RZ, 0xfc, !PT ;  /* 0x000000140e0f7812 */ /* 0x000fe200078efcff */
[----:B------:R1:W4:Y:S01]  /*1540*/  @!P2 LDG.E.U16 R19, desc[UR6][R16.64] ;  /* 0x000000061013a981 */ /* 0x000322000c1e1500 */
[----:B------:R-:W-:-:S02]  /*1550*/  PRMT R68, RZ, 0x7610, R68 ;  /* 0x00007610ff447816 */ /* 0x000fc40000000044 */
[----:B------:R-:W-:Y:S01]  /*1560*/  PRMT R25, RZ, 0x7610, R25 ;  /* 0x00007610ff197816 */ /* 0x000fe20000000019 */
[--C-:B0-----:R-:W-:Y:S01]  /*1570*/  IMAD.WIDE R12, R49, 0x2, R66.reuse ;  /* 0x00000002310c7825 */ /* 0x101fe200078e0242 */
[----:B------:R-:W-:Y:S02]  /*1580*/  ISETP.GE.AND P2, PT, R15, UR5, PT ;  /* 0x000000050f007c0c */ /* 0x000fe4000bf46270 */
[----:B------:R-:W-:Y:S01]  /*1590*/  LOP3.LUT R15, R14, 0x18, RZ, 0xfc, !PT ;  /* 0x000000180e0f7812 */ /* 0x000fe200078efcff */
[----:B-1----:R-:W-:Y:S01]  /*15a0*/  IMAD.WIDE R16, R48, 0x2, R66 ;  /* 0x0000000230107825 */ /* 0x002fe200078e0242 */
[----:B------:R0:W5:Y:S01]  /*15b0*/  @!P3 LDG.E.U16 R69, desc[UR6][R12.64] ;  /* 0x000000060c45b981 */ /* 0x000162000c1e1500 */
[----:B------:R-:W-:Y:S02]  /*15c0*/  PRMT R27, RZ, 0x7610, R27 ;  /* 0x00007610ff1b7816 */ /* 0x000fe4000000001b */
[----:B------:R-:W-:Y:S01]  /*15d0*/  ISETP.GE.AND P3, PT, R15, UR5, PT ;  /* 0x000000050f007c0c */ /* 0x000fe2000bf66270 */
[----:B------:R-:W2:Y:S01]  /*15e0*/  @!P4 LDG.E.U16 R25, desc[UR6][R16.64] ;  /* 0x000000061019c981 */ /* 0x000ea2000c1e1500 */
[----:B0-----:R-:W-:Y:S01]  /*15f0*/  IMAD.WIDE R12, R47, 0x2, R66 ;  /* 0x000000022f0c7825 */ /* 0x001fe200078e0242 */
[----:B------:R-:W-:-:S04]  /*1600*/  LOP3.LUT R15, R14, 0x20, RZ, 0xfc, !PT ;  /* 0x000000200e0f7812 */ /* 0x000fc800078efcff */
[----:B------:R0:W2:Y:S01]  /*1610*/  @!P1 LDG.E.U16 R68, desc[UR6][R12.64] ;  /* 0x000000060c449981 */ /* 0x0000a2000c1e1500 */
[----:B------:R-:W-:Y:S02]  /*1620*/  ISETP.GE.AND P1, PT, R15, UR5, PT ;  /* 0x000000050f007c0c */ /* 0x000fe4000bf26270 */
[----:B------:R-:W-:Y:S01]  /*1630*/  PRMT R31, RZ, 0x7610, R31 ;  /* 0x00007610ff1f7816 */ /* 0x000fe2000000001f */
[----:B0-----:R-:W-:Y:S01]  /*1640*/  IMAD.WIDE R12, R46, 0x2, R66 ;  /* 0x000000022e0c7825 */ /* 0x001fe200078e0242 */
[----:B------:R-:W-:-:S04]  /*1650*/  LOP3.LUT R15, R14, 0x24, RZ, 0xfc, !PT ;  /* 0x000000240e0f7812 */ /* 0x000fc800078efcff */
[----:B------:R0:W4:Y:S01]  /*1660*/  @!P2 LDG.E.U16 R27, desc[UR6][R12.64] ;  /* 0x000000060c1ba981 */ /* 0x000122000c1e1500 */
[----:B------:R-:W-:Y:S02]  /*1670*/  ISETP.GE.AND P2, PT, R15, UR5, PT ;  /* 0x000000050f007c0c */ /* 0x000fe4000bf46270 */
[----:B------:R-:W-:Y:S01]  /*1680*/  PRMT R30, RZ, 0x7610, R30 ;  /* 0x00007610ff1e7816 */ /* 0x000fe2000000001e */
[----:B0-----:R-:W-:Y:S01]  /*1690*/  IMAD.WIDE R12, R45, 0x2, R66 ;  /* 0x000000022d0c7825 */ /* 0x001fe200078e0242 */
[----:B------:R-:W-:-:S04]  /*16a0*/  LOP3.LUT R15, R14, 0x28, RZ, 0xfc, !PT ;  /* 0x000000280e0f7812 */ /* 0x000fc800078efcff */
[----:B------:R0:W4:Y:S01]  /*16b0*/  @!P3 LDG.E.U16 R31, desc[UR6][R12.64] ;  /* 0x000000060c1fb981 */ /* 0x000122000c1e1500 */
[----:B------:R-:W-:Y:S01]  /*16c0*/  PRMT R24, RZ, 0x7610, R24 ;  /* 0x00007610ff187816 */ /* 0x000fe20000000018 */
[----:B0-----:R-:W-:-:S05]  /*16d0*/  IMAD.WIDE R12, R44, 0x2, R66 ;  /* 0x000000022c0c7825 */ /* 0x001fca00078e0242 */
[----:B------:R0:W4:Y:S01]  /*16e0*/  @!P1 LDG.E.U16 R30, desc[UR6][R12.64] ;  /* 0x000000060c1e9981 */ /* 0x000122000c1e1500 */
[----:B------:R-:W-:Y:S02]  /*16f0*/  ISETP.GE.AND P1, PT, R15, UR5, PT ;  /* 0x000000050f007c0c */ /* 0x000fe4000bf26270 */
[----:B------:R-:W-:Y:S01]  /*1700*/  LOP3.LUT R15, R14, 0x2c, RZ, 0xfc, !PT ;  /* 0x0000002c0e0f7812 */ /* 0x000fe200078efcff */
[----:B0-----:R-:W-:Y:S01]  /*1710*/  IMAD.WIDE R12, R43, 0x2, R66 ;  /* 0x000000022b0c7825 */ /* 0x001fe200078e0242 */
[----:B------:R-:W-:-:S04]  /*1720*/  PRMT R29, RZ, 0x7610, R29 ;  /* 0x00007610ff1d7816 */ /* 0x000fc8000000001d */
[----:B------:R0:W4:Y:S01]  /*1730*/  @!P2 LDG.E.U16 R24, desc[UR6][R12.64] ;  /* 0x000000060c18a981 */ /* 0x000122000c1e1500 */
[----:B------:R-:W-:Y:S02]  /*1740*/  ISETP.GE.AND P2, PT, R15, UR5, PT ;  /* 0x000000050f007c0c */ /* 0x000fe4000bf46270 */
[C---:B------:R-:W-:Y:S02]  /*1750*/  LOP3.LUT R15, R14.reuse, 0x30, RZ, 0xfc, !PT ;  /* 0x000000300e0f7812 */ /* 0x040fe400078efcff */
[----:B------:R-:W-:Y:S02]  /*1760*/  PRMT R16, RZ, 0x7610, R16 ;  /* 0x00007610ff107816 */ /* 0x000fe40000000010 */
[----:B------:R-:W-:Y:S02]  /*1770*/  ISETP.GE.AND P3, PT, R15, UR5, PT ;  /* 0x000000050f007c0c */ /* 0x000fe4000bf66270 */
[----:B------:R-:W-:Y:S01]  /*1780*/  LOP3.LUT R15, R14, 0x34, RZ, 0xfc, !PT ;  /* 0x000000340e0f7812 */ /* 0x000fe200078efcff */
[----:B0-----:R-:W-:Y:S01]  /*1790*/  IMAD.WIDE R12, R42, 0x2, R66 ;  /* 0x000000022a0c7825 */ /* 0x001fe200078e0242 */
[----:B------:R-:W-:-:S02]  /*17a0*/  PRMT R28, RZ, 0x7610, R28 ;  /* 0x00007610ff1c7816 */ /* 0x000fc4000000001c */
[----:B------:R-:W-:Y:S02]  /*17b0*/  ISETP.GE.AND P4, PT, R15, UR5, PT ;  /* 0x000000050f007c0c */ /* 0x000fe4000bf86270 */
[----:B------:R0:W4:Y:S01]  /*17c0*/  @!P1 LDG.E.U16 R29, desc[UR6][R12.64] ;  /* 0x000000060c1d9981 */ /* 0x000122000c1e1500 */
[----:B------:R-:W-:-:S04]  /*17d0*/  LOP3.LUT R14, R14, 0x38, RZ, 0xfc, !PT ;  /* 0x000000380e0e7812 */ /* 0x000fc800078efcff */
[----:B------:R-:W-:Y:S01]  /*17e0*/  ISETP.GE.AND P1, PT, R14, UR5, PT ;  /* 0x000000050e007c0c */ /* 0x000fe2000bf26270 */
[----:B0-----:R-:W-:-:S05]  /*17f0*/  IMAD.WIDE R12, R41, 0x2, R66 ;  /* 0x00000002290c7825 */ /* 0x001fca00078e0242 */
[----:B------:R0:W4:Y:S01]  /*1800*/  @!P2 LDG.E.U16 R16, desc[UR6][R12.64] ;  /* 0x000000060c10a981 */ /* 0x000122000c1e1500 */
[----:B------:R-:W-:Y:S01]  /*1810*/  PRMT R14, RZ, 0x7610, R14 ;  /* 0x00007610ff0e7816 */ /* 0x000fe2000000000e */
[----:B0-----:R-:W-:-:S05]  /*1820*/  IMAD.WIDE R12, R40, 0x2, R66 ;  /* 0x00000002280c7825 */ /* 0x001fca00078e0242 */
[----:B------:R0:W4:Y:S01]  /*1830*/  @!P3 LDG.E.U16 R28, desc[UR6][R12.64] ;  /* 0x000000060c1cb981 */ /* 0x000122000c1e1500 */
[----:B------:R-:W-:Y:S01]  /*1840*/  PRMT R17, RZ, 0x7610, R17 ;  /* 0x00007610ff117816 */ /* 0x000fe20000000011 */
[----:B0-----:R-:W-:-:S05]  /*1850*/  IMAD.WIDE R12, R39, 0x2, R66 ;  /* 0x00000002270c7825 */ /* 0x001fca00078e0242 */
[----:B------:R0:W4:Y:S02]  /*1860*/  @!P4 LDG.E.U16 R14, desc[UR6][R12.64] ;  /* 0x000000060c0ec981 */ /* 0x000124000c1e1500 */
[----:B0-----:R-:W-:-:S05]  /*1870*/  IMAD.WIDE R12, R38, 0x2, R66 ;  /* 0x00000002260c7825 */ /* 0x001fca00078e0242 */
[----:B------:R0:W4:Y:S01]  /*1880*/  @!P1 LDG.E.U16 R17, desc[UR6][R12.64] ;  /* 0x000000060c119981 */ /* 0x000122000c1e1500 */
[----:B------:R-:W-:-:S04]  /*1890*/  LEA.HI R15, R2, 0x3c, RZ, 0x1b ;  /* 0x0000003c020f7811 */ /* 0x000fc800078fd8ff */
[----:B------:R-:W-:Y:S02]  /*18a0*/  ISETP.GE.AND P1, PT, R15, UR5, PT ;  /* 0x000000050f007c0c */ /* 0x000fe4000bf26270 */
[----:B------:R-:W-:Y:S01]  /*18b0*/  PRMT R15, RZ, 0x7610, R15 ;  /* 0x00007610ff0f7816 */ /* 0x000fe2000000000f */
[----:B0-----:R-:W-:-:S10]  /*18c0*/  IMAD.WIDE R12, R36, 0x2, R66 ;  /* 0x00000002240c7825 */ /* 0x001fd400078e0242 */
[----:B------:R0:W4:Y:S01]  /*18d0*/  @!P1 LDG.E.U16 R15, desc[UR6][R12.64] ;  /* 0x000000060c0f9981 */ /* 0x000122000c1e1500 */
[----:B------:R-:W-:Y:S01]  /*18e0*/  BAR.SYNC.DEFER_BLOCKING 0x0 ;  /* 0x0000000000007b1d */ /* 0x000fe20000010000 */
[----:B------:R-:W-:Y:S02]  /*18f0*/  LOP3.LUT R53, R53, R52, RZ, 0x3c, !PT ;  /* 0x0000003435357212 */ /* 0x000fe400078e3cff */
[C---:B0-----:R-:W-:Y:S02]  /*1900*/  LOP3.LUT R13, R2.reuse, 0x3f, RZ, 0xc0, !PT ;  /* 0x0000003f020d7812 */ /* 0x041fe400078ec0ff */
[----:B------:R-:W-:-:S03]  /*1910*/  LOP3.LUT R12, R2, 0x3f, RZ, 0xc0, !PT ;  /* 0x0000003f020c7812 */ /* 0x000fc600078ec0ff */
[----:B------:R-:W-:Y:S01]  /*1920*/  IMAD.SHL.U32 R13, R13, 0x2, RZ ;  /* 0x000000020d0d7824 */ /* 0x000fe200078e00ff */
[----:B------:R-:W-:Y:S02]  /*1930*/  ISETP.GE.AND P1, PT, R12, UR5, PT ;  /* 0x000000050c007c0c */ /* 0x000fe4000bf26270 */
[----:B------:R-:W-:Y:S02]  /*1940*/  LOP3.LUT R52, R53, R52, RZ, 0x3c, !PT ;  /* 0x0000003435347212 */ /* 0x000fe400078e3cff */
[----:B------:R-:W-:Y:S02]  /*1950*/  LOP3.LUT R55, R55, R54, RZ, 0x3c, !PT ;  /* 0x0000003637377212 */ /* 0x000fe400078e3cff */
[----:B------:R-:W-:Y:S02]  /*1960*/  LOP3.LUT R53, R53, R52, RZ, 0x3c, !PT ;  /* 0x0000003435357212 */ /* 0x000fe400078e3cff */
[----:B------:R-:W-:Y:S02]  /*1970*/  LOP3.LUT R54, R55, R54, RZ, 0x3c, !PT ;  /* 0x0000003637367212 */ /* 0x000fe400078e3cff */
[----:B------:R-:W-:-:S02]  /*1980*/  LOP3.LUT R57, R57, R56, RZ, 0x3c, !PT ;  /* 0x0000003839397212 */ /* 0x000fc400078e3cff */
[----:B------:R-:W-:Y:S02]  /*1990*/  LOP3.LUT R55, R55, R54, RZ, 0x3c, !PT ;  /* 0x0000003637377212 */ /* 0x000fe400078e3cff */
        /* <DEDUP_REMOVED lines=12> */
[----:B------:R-:W-:-:S04]  /*1a60*/  LOP3.LUT R64, R65, R64, RZ, 0x3c, !PT ;  /* 0x0000004041407212 */ /* 0x000fc800078e3cff */
[----:B------:R-:W-:Y:S01]  /*1a70*/  LOP3.LUT R65, R65, R64, RZ, 0x3c, !PT ;  /* 0x0000004041417212 */ /* 0x000fe200078e3cff */
[----:B---3--:R0:W-:Y:S02]  /*1a80*/  STS.U16 [R7+UR4], R18 ;  /* 0x0000001207007988 */ /* 0x0081e40008000404 */
[----:B0-----:R-:W-:-:S04]  /*1a90*/  SEL R18, RZ, 0x90, !P0 ;  /* 0x00000090ff127807 */ /* 0x001fc80004000000 */
[----:B------:R-:W-:Y:S01]  /*1aa0*/  LOP3.LUT R18, R18, R13, RZ, 0x3c, !PT ;  /* 0x0000000d12127212 */ /* 0x000fe200078e3cff */
[----:B-----5:R-:W-:Y:S01]  /*1ab0*/  STS.U16 [R7+UR4+0x200], R69 ;  /* 0x0002004507007988 */ /* 0x020fe20008000404 */
[----:B------:R-:W-:-:S03]  /*1ac0*/  PRMT R13, RZ, 0x7610, R13 ;  /* 0x00007610ff0d7816 */ /* 0x000fc6000000000d */
[----:B--2---:R-:W-:Y:S04]  /*1ad0*/  STS.U16 [R7+UR4+0x400], R68 ;  /* 0x0004004407007988 */ /* 0x004fe80008000404 */
[----:B----4-:R-:W-:Y:S04]  /*1ae0*/  STS.U16 [R7+UR4+0x600], R31 ;  /* 0x0006001f07007988 */ /* 0x010fe80008000404 */
[----:B------:R-:W-:Y:S04]  /*1af0*/  STS.U16 [R7+UR4+0x800], R30 ;  /* 0x0008001e07007988 */ /* 0x000fe80008000404 */
[----:B------:R-:W-:Y:S04]  /*1b00*/  STS.U16 [R7+UR4+0xa00], R29 ;  /* 0x000a001d07007988 */ /* 0x000fe80008000404 */
[----:B------:R0:W-:Y:S02]  /*1b10*/  STS.U16 [R7+UR4+0xc00], R28 ;  /* 0x000c001c07007988 */ /* 0x0001e40008000404 */
[----:B0-----:R-:W-:-:S05]  /*1b20*/  IMAD.WIDE R28, R32, 0x2, R50 ;  /* 0x00000002201c7825 */ /* 0x001fca00078e0232 */
[----:B------:R0:W2:Y:S02]  /*1b30*/  @!P1 LDG.E.U16 R13, desc[UR6][R28.64] ;  /* 0x000000061c0d9981 */ /* 0x0000a4000c1e1500 */
[----:B0-----:R-:W-:Y:S02]  /*1b40*/  IMAD.WIDE R28, R32, 0x2, R52 ;  /* 0x00000002201c7825 */ /* 0x001fe400078e0234 */
[----:B------:R0:W-:Y:S02]  /*1b50*/  STS.U16 [R7+UR4+0xe00], R17 ;  /* 0x000e001107007988 */ /* 0x0001e40008000404 */
[----:B0-----:R-:W-:Y:S02]  /*1b60*/  LOP3.LUT R17, R18, 0x20, RZ, 0x3c, !PT ;  /* 0x0000002012117812 */ /* 0x001fe400078e3cff */
[----:B------:R-:W-:-:S03]  /*1b70*/  PRMT R18, RZ, 0x7610, R18 ;  /* 0x00007610ff127816 */ /* 0x000fc60000000012 */
[----:B------:R0:W-:Y:S04]  /*1b80*/  STS.U16 [R17+UR4+0x100], R19 ;  /* 0x0001001311007988 */ /* 0x0001e80008000404 */
[----:B------:R1:W3:Y:S01]  /*1b90*/  @!P1 LDG.E.U16 R18, desc[UR6][R28.64] ;  /* 0x000000061c129981 */ /* 0x0002e2000c1e1500 */
[----:B0-----:R-:W-:Y:S01]  /*1ba0*/  PRMT R19, RZ, 0x7610, R19 ;  /* 0x00007610ff137816 */ /* 0x001fe20000000013 */
[C---:B-1----:R-:W-:Y:S02]  /*1bb0*/  IMAD.WIDE R28, R32.reuse, 0x2, R54 ;  /* 0x00000002201c7825 */ /* 0x042fe400078e0236 */
[----:B------:R0:W-:Y:S04]  /*1bc0*/  STS.U16 [R17+UR4+0x300], R25 ;  /* 0x0003001911007988 */ /* 0x0001e80008000404 */
[----:B------:R1:W4:Y:S01]  /*1bd0*/  @!P1 LDG.E.U16 R19, desc[UR6][R28.64] ;  /* 0x000000061c139981 */ /* 0x000322000c1e1500 */
[----:B0-----:R-:W-:Y:S01]  /*1be0*/  PRMT R25, RZ, 0x7610, R25 ;  /* 0x00007610ff197816 */ /* 0x001fe20000000019 */
[----:B-1----:R-:W-:-:S02]  /*1bf0*/  IMAD.WIDE R28, R32, 0x2, R56 ;  /* 0x00000002201c7825 */ /* 0x002fc400078e0238 */
[----:B------:R0:W-:Y:S04]  /*1c00*/  STS.U16 [R17+UR4+0x500], R27 ;  /* 0x0005001b11007988 */ /* 0x0001e80008000404 */
[----:B------:R1:W5:Y:S01]  /*1c10*/  @!P1 LDG.E.U16 R25, desc[UR6][R28.64] ;  /* 0x000000061c199981 */ /* 0x000362000c1e1500 */
[----:B0-----:R-:W-:Y:S01]  /*1c20*/  PRMT R27, RZ, 0x7610, R27 ;  /* 0x00007610ff1b7816 */ /* 0x001fe2000000001b */
[C---:B-1----:R-:W-:Y:S02]  /*1c30*/  IMAD.WIDE R28, R32.reuse, 0x2, R58 ;  /* 0x00000002201c7825 */ /* 0x042fe400078e023a */
[----:B------:R0:W-:Y:S04]  /*1c40*/  STS.U16 [R17+UR4+0x700], R26 ;  /* 0x0007001a11007988 */ /* 0x0001e80008000404 */
[----:B------:R1:W3:Y:S01]  /*1c50*/  @!P1 LDG.E.U16 R27, desc[UR6][R28.64] ;  /* 0x000000061c1b9981 */ /* 0x0002e2000c1e1500 */
[----:B0-----:R-:W-:Y:S01]  /*1c60*/  PRMT R26, RZ, 0x7610, R26 ;  /* 0x00007610ff1a7816 */ /* 0x001fe2000000001a */
[----:B-1----:R-:W-:Y:S01]  /*1c70*/  IMAD.WIDE R28, R32, 0x2, R60 ;  /* 0x00000002201c7825 */ /* 0x002fe200078e023c */
[----:B------:R-:W-:-:S04]  /*1c80*/  PRMT R68, RZ, 0x7610, R68 ;  /* 0x00007610ff447816 */ /* 0x000fc80000000044 */
[----:B------:R0:W4:Y:S01]  /*1c90*/  @!P1 LDG.E.U16 R26, desc[UR6][R28.64] ;  /* 0x000000061c1a9981 */ /* 0x000122000c1e1500 */
[----:B------:R-:W-:Y:S01]  /*1ca0*/  PRMT R69, RZ, 0x7610, R69 ;  /* 0x00007610ff457816 */ /* 0x000fe20000000045 */
[----:B------:R-:W-:Y:S01]  /*1cb0*/  IMAD.SHL.U32 R12, R12, 0x2, RZ ;  /* 0x000000020c0c7824 */ /* 0x000fe200078e00ff */
[----:B------:R-:W-:Y:S01]  /*1cc0*/  SEL R31, RZ, 0x90, !P0 ;  /* 0x00000090ff1f7807 */ /* 0x000fe20004000000 */
[----:B------:R-:W-:Y:S01]  /*1cd0*/  STS.U16 [R17+UR4+0x900], R24 ;  /* 0x0009001811007988 */ /* 0x000fe20008000404 */
[----:B0-----:R-:W-:-:S05]  /*1ce0*/  IMAD.WIDE R28, R32, 0x2, R62 ;  /* 0x00000002201c7825 */ /* 0x001fca00078e023e */
[----:B------:R0:W5:Y:S04]  /*1cf0*/  @!P1 LDG.E.U16 R68, desc[UR6][R28.64] ;  /* 0x000000061c449981 */ /* 0x000168000c1e1500 */
[----:B------:R-:W-:Y:S01]  /*1d00*/  STS.U16 [R17+UR4+0xb00], R16 ;  /* 0x000b001011007988 */ /* 0x000fe20008000404 */
[----:B0-----:R-:W-:-:S05]  /*1d10*/  IMAD.WIDE R28, R32, 0x2, R64 ;  /* 0x00000002201c7825 */ /* 0x001fca00078e0240 */
[----:B------:R-:W5:Y:S01]  /*1d20*/  @!P1 LDG.E.U16 R69, desc[UR6][R28.64] ;  /* 0x000000061c459981 */ /* 0x000f62000c1e1500 */
[----:B------:R-:W-:Y:S01]  /*1d30*/  LOP3.LUT R12, R31, R12, RZ, 0x3c, !PT ;  /* 0x0000000c1f0c7212 */ /* 0x000fe200078e3cff */
[----:B------:R-:W-:Y:S01]  /*1d40*/  VIADD R0, R0, 0xffffffff ;  /* 0xffffffff00007836 */ /* 0x000fe20000000000 */
[----:B------:R-:W-:Y:S01]  /*1d50*/  UIADD3 UR5, UPT, UPT, UR5, -0x40, URZ ;  /* 0xffffffc005057890 */ /* 0x000fe2000fffe0ff */
[----:B------:R-:W-:Y:S01]  /*1d60*/  STS.U16 [R17+UR4+0xd00], R14 ;  /* 0x000d000e11007988 */ /* 0x000fe20008000404 */
[C---:B------:R-:W-:Y:S01]  /*1d70*/  LOP3.LUT R30, R12.reuse, 0x40, RZ, 0x3c, !PT ;  /* 0x000000400c1e7812 */ /* 0x040fe200078e3cff */
[----:B------:R-:W-:Y:S01]  /*1d80*/  IMAD.WIDE R50, R33, 0x2, R50 ;  /* 0x0000000221327825 */ /* 0x000fe200078e0232 */
[----:B------:R-:W-:Y:S01]  /*1d90*/  LOP3.LUT R12, R12, 0x60, RZ, 0x3c, !PT ;  /* 0x000000600c0c7812 */ /* 0x000fe200078e3cff */
[----:B------:R-:W-:Y:S01]  /*1da0*/  STS.U16 [R17+UR4+0xf00], R15 ;  /* 0x000f000f11007988 */ /* 0x000fe20008000404 */
[----:B------:R-:W-:Y:S01]  /*1db0*/  ISETP.NE.U32.AND P1, PT, R0, RZ, PT ;  /* 0x000000ff0000720c */ /* 0x000fe20003f25070 */
[----:B------:R-:W-:-:S02]  /*1dc0*/  IMAD.WIDE R66, R10, 0x2, R66 ;  /* 0x000000020a427825 */ /* 0x000fc400078e0242 */
[----:B--2---:R-:W-:Y:S04]  /*1dd0*/  STS.U16 [R7+UR4+0x1000], R13 ;  /* 0x0010000d07007988 */ /* 0x004fe80008000404 */
[----:B---3--:R-:W-:Y:S04]  /*1de0*/  STS.U16 [R7+UR4+0x1400], R27 ;  /* 0x0014001b07007988 */ /* 0x008fe80008000404 */
[----:B------:R-:W-:Y:S04]  /*1df0*/  STS.U16 [R17+UR4+0x1100], R18 ;  /* 0x0011001211007988 */ /* 0x000fe80008000404 */
[----:B----4-:R-:W-:Y:S04]  /*1e00*/  STS.U16 [R17+UR4+0x1500], R26 ;  /* 0x0015001a11007988 */ /* 0x010fe80008000404 */
[----:B------:R-:W-:Y:S04]  /*1e10*/  STS.U16 [R30+UR4+0x1200], R19 ;  /* 0x001200131e007988 */ /* 0x000fe80008000404 */
[----:B-----5:R-:W-:Y:S04]  /*1e20*/  STS.U16 [R30+UR4+0x1600], R68 ;  /* 0x001600441e007988 */ /* 0x020fe80008000404 */
[----:B------:R-:W-:Y:S04]  /*1e30*/  STS.U16 [R12+UR4+0x1300], R25 ;  /* 0x001300190c007988 */ /* 0x000fe80008000404 */
[----:B------:R-:W-:Y:S01]  /*1e40*/  STS.U16 [R12+UR4+0x1700], R69 ;  /* 0x001700450c007988 */ /* 0x000fe20008000404 */
[----:B------:R-:W-:Y:S06]  /*1e50*/  BAR.SYNC.DEFER_BLOCKING 0x0 ;  /* 0x0000000000007b1d */ /* 0x000fec0000010000 */
[----:B------:R-:W-:Y:S04]  /*1e60*/  LDSM.16.MT88.4 R24, [R9] ;  /* 0x000000000918783b */ /* 0x000fe80000004200 */
[----:B------:R-:W0:Y:S04]  /*1e70*/  LDSM.16.M88.4 R12, [R8+UR4+0x1000] ;  /* 0x00100004080c783b */ /* 0x000e280008000200 */
[----:B------:R-:W1:Y:S04]  /*1e80*/  LDSM.16.MT88.4 R16, [R9+0x400] ;  /* 0x000400000910783b */ /* 0x000e680000004200 */
[----:B------:R-:W-:Y:S01]  /*1e90*/  LDSM.16.M88.4 R28, [R34+UR4+0x1000] ;  /* 0x00100004221c783b */ /* 0x000fe20008000200 */
[----:B0-----:R-:W-:Y:S03]  /*1ea0*/  HMMA.16816.F32 R20, R24, R12, R20 ;  /* 0x0000000c1814723c */ /* 0x001fe60000001814 */
[----:B------:R-:W0:Y:S01]  /*1eb0*/  LDSM.16.MT88.4 R24, [R9+0x800] ;  /* 0x000800000918783b */ /* 0x000e220000004200 */
[----:B------:R-:W-:-:S04]  /*1ec0*/  IMAD.WIDE R12, R33, 0x2, R64 ;  /* 0x00000002210c7825 */ /* 0x000fc800078e0240 */
[----:B------:R-:W-:Y:S02]  /*1ed0*/  IMAD.MOV.U32 R65, RZ, RZ, R12 ;  /* 0x000000ffff417224 */ /* 0x000fe400078e000c */
[----:B------:R-:W-:Y:S02]  /*1ee0*/  IMAD.MOV.U32 R64, RZ, RZ, R13 ;  /* 0x000000ffff407224 */ /* 0x000fe400078e000d */
[----:B------:R-:W-:-:S04]  /*1ef0*/  IMAD.WIDE R12, R33, 0x2, R58 ;  /* 0x00000002210c7825 */ /* 0x000fc800078e023a */
[----:B------:R-:W-:Y:S02]  /*1f00*/  IMAD.MOV.U32 R59, RZ, RZ, R12 ;  /* 0x000000ffff3b7224 */ /* 0x000fe400078e000c */
[----:B------:R-:W-:Y:S02]  /*1f10*/  IMAD.MOV.U32 R58, RZ, RZ, R13 ;  /* 0x000000ffff3a7224 */ /* 0x000fe400078e000d */
[C---:B------:R-:W-:Y:S01]  /*1f20*/  IMAD.WIDE R12, R33.reuse, 0x2, R54 ;  /* 0x00000002210c7825 */ /* 0x040fe200078e0236 */
[----:B-1----:R-:W-:Y:S01]  /*1f30*/  HMMA.16816.F32 R16, R16, R14, R20 ;  /* 0x0000000e1010723c */ /* 0x002fe20000001814 */
[----:B------:R-:W1:Y:S02]  /*1f40*/  LDSM.16.MT88.4 R20, [R9+0xc00] ;  /* 0x000c00000914783b */ /* 0x000e640000004200 */
[----:B------:R-:W-:-:S04]  /*1f50*/  IMAD.WIDE R14, R33, 0x2, R62 ;  /* 0x00000002210e7825 */ /* 0x000fc800078e023e */
[----:B------:R-:W-:Y:S02]  /*1f60*/  IMAD.MOV.U32 R63, RZ, RZ, R14 ;  /* 0x000000ffff3f7224 */ /* 0x000fe400078e000e */
[----:B------:R-:W-:Y:S02]  /*1f70*/  IMAD.MOV.U32 R62, RZ, RZ, R15 ;  /* 0x000000ffff3e7224 */ /* 0x000fe400078e000f */
[----:B------:R-:W-:-:S04]  /*1f80*/  IMAD.WIDE R14, R33, 0x2, R56 ;  /* 0x00000002210e7825 */ /* 0x000fc800078e0238 */
[----:B------:R-:W-:Y:S02]  /*1f90*/  IMAD.MOV.U32 R57, RZ, RZ, R14 ;  /* 0x000000ffff397224 */ /* 0x000fe400078e000e */
[----:B------:R-:W-:Y:S02]  /*1fa0*/  IMAD.MOV.U32 R56, RZ, RZ, R15 ;  /* 0x000000ffff387224 */ /* 0x000fe400078e000f */
[C---:B------:R-:W-:Y:S01]  /*1fb0*/  IMAD.WIDE R14, R33.reuse, 0x2, R52 ;  /* 0x00000002210e7825 */ /* 0x040fe200078e0234 */
[----:B0-----:R-:W-:Y:S03]  /*1fc0*/  HMMA.16816.F32 R16, R24, R28, R16 ;  /* 0x0000001c1810723c */ /* 0x001fe60000001810 */
[----:B------:R-:W-:-:S04]  /*1fd0*/  IMAD.WIDE R24, R33, 0x2, R60 ;  /* 0x0000000221187825 */ /* 0x000fc800078e023c */
[----:B------:R-:W-:Y:S02]  /*1fe0*/  IMAD.MOV.U32 R61, RZ, RZ, R24 ;  /* 0x000000ffff3d7224 */ /* 0x000fe400078e0018 */
[----:B------:R-:W-:Y:S02]  /*1ff0*/  IMAD.MOV.U32 R60, RZ, RZ, R25 ;  /* 0x000000ffff3c7224 */ /* 0x000fe400078e0019 */
[----:B------:R-:W-:Y:S02]  /*2000*/  IMAD.MOV.U32 R55, RZ, RZ, R12 ;  /* 0x000000ffff377224 */ /* 0x000fe400078e000c */
[----:B------:R-:W-:Y:S02]  /*2010*/  IMAD.MOV.U32 R54, RZ, RZ, R13 ;  /* 0x000000ffff367224 */ /* 0x000fe400078e000d */
[----:B------:R-:W-:Y:S02]  /*2020*/  IMAD.MOV.U32 R53, RZ, RZ, R14 ;  /* 0x000000ffff357224 */ /* 0x000fe400078e000e */
[----:B------:R-:W-:-:S03]  /*2030*/  IMAD.MOV.U32 R52, RZ, RZ, R15 ;  /* 0x000000ffff347224 */ /* 0x000fc600078e000f */
[----:B-1----:R-:W-:Y:S01]  /*2040*/  HMMA.16816.F32 R20, R20, R30, R16 ;  /* 0x0000001e1414723c */ /* 0x002fe20000001810 */
[----:B------:R-:W-:-:S04]  /*2050*/  NOP ;  /* 0x0000000000007918 */ /* 0x000fc80000000000 */
[----:B------:R-:W-:-:S15]  /*2060*/  @P1 BRA `(.L_x_1) ;  /* 0xfffffff000d81947 */ /* 0x000fde000383ffff */
[----:B------:R-:W-:Y:S02]  /*2070*/  F2FP.F16.F32.PACK_AB R20, R21, R20 ;  /* 0x000000141514723e */ /* 0x000fe400000000ff */
[----:B------:R-:W-:-:S07]  /*2080*/  F2FP.F16.F32.PACK_AB R22, R23, R22 ;  /* 0x000000161716723e */ /* 0x000fce00000000ff */
.L_x_0:
[----:B------:R-:W0:Y:S01]  /*2090*/  S2R R9, SR_TID.X ;  /* 0x0000000000097919 */ /* 0x000e220000002100 */
[C---:B------:R-:W-:Y:S01]  /*20a0*/  LOP3.LUT R7, R4.reuse, 0x60, RZ, 0xc0, !PT ;  /* 0x0000006004077812 */ /* 0x040fe200078ec0ff */
[----:B------:R-:W1:Y:S01]  /*20b0*/  LDCU UR5, c[0x0][0x3b4] ;  /* 0x00007680ff0577ac */ /* 0x000e620008000800 */
[----:B------:R-:W-:Y:S02]  /*20c0*/  SEL R8, RZ, 0x240, !P0 ;  /* 0x00000240ff087807 */ /* 0x000fe40004000000 */
[----:B------:R-:W-:Y:S01]  /*20d0*/  LOP3.LUT R7, R7, 0x1c, R2, 0xf8, !PT ;  /* 0x0000001c07077812 */ /* 0x000fe200078ef802 */
[----:B------:R-:W2:Y:S01]  /*20e0*/  LDCU.128 UR8, c[0x0][0x390] ;  /* 0x00007200ff0877ac */ /* 0x000ea20008000c00 */
[----:B------:R-:W-:Y:S02]  /*20f0*/  LOP3.LUT R4, R4, 0x300, RZ, 0xc0, !PT ;  /* 0x0000030004047812 */ /* 0x000fe400078ec0ff */
[----:B------:R-:W-:Y:S01]  /*2100*/  LOP3.LUT R0, R2, 0x20, RZ, 0xc0, !PT ;  /* 0x0000002002007812 */ /* 0x000fe200078ec0ff */
[----:B------:R-:W3:Y:S01]  /*2110*/  LDCU UR12, c[0x0][0x3b8] ;  /* 0x00007700ff0c77ac */ /* 0x000ee20008000800 */
[----:B------:R-:W-:-:S02]  /*2120*/  LOP3.LUT R7, R7, R8, RZ, 0x3c, !PT ;  /* 0x0000000807077212 */ /* 0x000fc400078e3cff */
[----:B------:R-:W-:Y:S02]  /*2130*/  SHF.R.U32.HI R8, RZ, 0x4, R0 ;  /* 0x00000004ff087819 */ /* 0x000fe40000011600 */
[----:B------:R-:W-:Y:S01]  /*2140*/  SHF.R.U32.HI R11, RZ, 0x5, R2 ;  /* 0x00000005ff0b7819 */ /* 0x000fe20000011602 */
[----:B------:R-:W-:Y:S01]  /*2150*/  IMAD R7, R0, 0x4, R7 ;  /* 0x0000000400077824 */ /* 0x000fe200078e0207 */
[----:B------:R-:W-:Y:S02]  /*2160*/  BAR.SYNC.DEFER_BLOCKING 0x0 ;  /* 0x0000000000007b1d */ /* 0x000fe40000010000 */
[----:B------:R-:W-:-:S04]  /*2170*/  SGXT.U32 R11, R11, 0x2 ;  /* 0x000000020b0b781a */ /* 0x000fc80000000000 */
[C---:B------:R-:W-:Y:S02]  /*2180*/  LOP3.LUT R0, R6.reuse, 0xc, R11, 0xfe, !PT ;  /* 0x0000000c06007812 */ /* 0x040fe400078efe0b */
[----:B--2---:R-:W-:Y:S02]  /*2190*/  ISETP.GE.AND P0, PT, R3, UR10, PT ;  /* 0x0000000a03007c0c */ /* 0x004fe4000bf06270 */
[----:B------:R-:W-:-:S04]  /*21a0*/  LOP3.LUT R2, R6, R11, RZ, 0xfc, !PT ;  /* 0x0000000b06027212 */ /* 0x000fc800078efcff */
[----:B------:R-:W-:Y:S02]  /*21b0*/  ISETP.LT.AND P2, PT, R2, UR11, !P0 ;  /* 0x0000000b02007c0c */ /* 0x000fe4000c741270 */
[----:B0-----:R-:W-:-:S05]  /*21c0*/  LOP3.LUT R9, R9, 0x1f, RZ, 0xc0, !PT ;  /* 0x0000001f09097812 */ /* 0x001fca00078ec0ff */
[----:B------:R-:W-:Y:S01]  /*21d0*/  IMAD R4, R9, 0x4, R4 ;  /* 0x0000000409047824 */ /* 0x000fe200078e0204 */
[----:B------:R3:W-:Y:S04]  /*21e0*/  STS [R7+UR4], R20 ;  /* 0x0000001407007988 */ /* 0x0007e80008000804 */
[----:B------:R-:W-:Y:S01]  /*21f0*/  LOP3.LUT R8, R8, R4, R5, 0xf6, !PT ;  /* 0x0000000408087212 */ /* 0x000fe200078ef605 */
[----:B-1----:R-:W-:Y:S01]  /*2200*/  IMAD R4, R3, UR5, RZ ;  /* 0x0000000503047c24 */ /* 0x002fe2000f8e02ff */
[----:B------:R-:W-:Y:S02]  /*2210*/  LOP3.LUT R5, R7, 0x20, RZ, 0x3c, !PT ;  /* 0x0000002007057812 */ /* 0x000fe400078e3cff */
[----:B------:R-:W-:Y:S02]  /*2220*/  LOP3.LUT R9, R8, 0x40, RZ, 0x3c, !PT ;  /* 0x0000004008097812 */ /* 0x000fe400078e3cff */
[C-C-:B------:R-:W-:Y:S01]  /*2230*/  LOP3.LUT R3, R6.reuse, 0x8, R11.reuse, 0xfe, !PT ;  /* 0x0000000806037812 */ /* 0x140fe200078efe0b */
[----:B------:R0:W-:Y:S01]  /*2240*/  STS [R5+UR4+0x100], R22 ;  /* 0x0001001605007988 */ /* 0x0001e20008000804 */
[----:B------:R-:W-:Y:S01]  /*2250*/  LOP3.LUT R6, R6, 0x4, R11, 0xfe, !PT ;  /* 0x0000000406067812 */ /* 0x000fe200078efe0b */
[----:B------:R-:W-:Y:S01]  /*2260*/  BAR.SYNC.DEFER_BLOCKING 0x0 ;  /* 0x0000000000007b1d */ /* 0x000fe20000010000 */
[----:B------:R-:W-:-:S03]  /*2270*/  LEA R10, P3, R4, UR8, 0x1 ;  /* 0x00000008040a7c11 */ /* 0x000fc6000f8608ff */
[C---:B---3--:R-:W-:Y:S01]  /*2280*/  IMAD R7, R6.reuse, UR12, RZ ;  /* 0x0000000c06077c24 */ /* 0x048fe2000f8e02ff */
[----:B------:R-:W-:Y:S02]  /*2290*/  ISETP.LT.AND P1, PT, R6, UR11, !P0 ;  /* 0x0000000b06007c0c */ /* 0x000fe4000c721270 */
[----:B------:R-:W-:Y:S01]  /*22a0*/  LEA.HI.X.SX32 R11, R4, UR9, 0x1, P3 ;  /* 0x00000009040b7c11 */ /* 0x000fe200098f0eff */
[----:B0-----:R-:W-:Y:S01]  /*22b0*/  IMAD R5, R2, UR12, RZ ;  /* 0x0000000c02057c24 */ /* 0x001fe2000f8e02ff */
[----:B------:R-:W-:Y:S02]  /*22c0*/  ISETP.LT.AND P3, PT, R3, UR11, !P0 ;  /* 0x0000000b03007c0c */ /* 0x000fe4000c761270 */
[C---:B------:R-:W-:Y:S01]  /*22d0*/  ISETP.LT.AND P0, PT, R0.reuse, UR11, !P0 ;  /* 0x0000000b00007c0c */ /* 0x040fe2000c701270 */
[----:B------:R-:W-:Y:S01]  /*22e0*/  IMAD R0, R0, UR12, RZ ;  /* 0x0000000c00007c24 */ /* 0x000fe2000f8e02ff */
[-C--:B------:R-:W-:Y:S02]  /*22f0*/  LEA R2, P5, R5, R10.reuse, 0x1 ;  /* 0x0000000a05027211 */ /* 0x080fe400078a08ff */
[----:B------:R-:W-:Y:S01]  /*2300*/  LEA R4, P6, R7, R10, 0x1 ;  /* 0x0000000a07047211 */ /* 0x000fe200078c08ff */
[----:B------:R-:W0:Y:S04]  /*2310*/  LDS.U16 R13, [R8+UR4] ;  /* 0x00000004080d7984 */ /* 0x000e280008000400 */
[----:B------:R-:W1:Y:S04]  /*2320*/  LDS.U16 R17, [R9+UR4] ;  /* 0x0000000409117984 */ /* 0x000e680008000400 */
[----:B------:R2:W3:Y:S02]  /*2330*/  LDS.U16 R15, [R8+UR4+0x80] ;  /* 0x00008004080f7984 */ /* 0x0004e40008000400 */
[----:B--2---:R-:W-:Y:S01]  /*2340*/  IMAD R8, R3, UR12, RZ ;  /* 0x0000000c03087c24 */ /* 0x004fe2000f8e02ff */
[----:B------:R-:W-:-:S02]  /*2350*/  LEA.HI.X.SX32 R3, R5, R11, 0x1, P5 ;  /* 0x0000000b05037211 */ /* 0x000fc400028f0eff */
[----:B------:R-:W-:Y:S02]  /*2360*/  LEA.HI.X.SX32 R5, R7, R11, 0x1, P6 ;  /* 0x0000000b07057211 */ /* 0x000fe400030f0eff */
[----:B------:R-:W-:-:S04]  /*2370*/  LEA R6, P4, R8, R10, 0x1 ;  /* 0x0000000a08067211 */ /* 0x000fc800078808ff */
[----:B------:R-:W-:Y:S01]  /*2380*/  LEA.HI.X.SX32 R7, R8, R11, 0x1, P4 ;  /* 0x0000000b08077211 */ /* 0x000fe200020f0eff */
[----:B0-----:R0:W-:Y:S04]  /*2390*/  @P2 STG.E.U16 desc[UR6][R2.64], R13 ;  /* 0x0000000d02002986 */ /* 0x0011e8000c101506 */
[----:B-1----:R0:W-:Y:S04]  /*23a0*/  @P1 STG.E.U16 desc[UR6][R4.64], R17 ;  /* 0x0000001104001986 */ /* 0x0021e8000c101506 */
[----:B---3--:R0:W-:Y:S01]  /*23b0*/  @P3 STG.E.U16 desc[UR6][R6.64], R15 ;  /* 0x0000000f06003986 */ /* 0x0081e2000c101506 */
[----:B------:R-:W-:Y:S05]  /*23c0*/  @!P0 EXIT ;  /* 0x000000000000894d */ /* 0x000fea0003800000 */
[----:B------:R-:W1:Y:S01]  /*23d0*/  LDS.U16 R9, [R9+UR4+0x80] ;  /* 0x0000800409097984 */ /* 0x000e620008000400 */
[----:B0-----:R-:W-:-:S04]  /*23e0*/  LEA R2, P0, R0, R10, 0x1 ;  /* 0x0000000a00027211 */ /* 0x001fc800078008ff */
[----:B------:R-:W-:-:S05]  /*23f0*/  LEA.HI.X.SX32 R3, R0, R11, 0x1, P0 ;  /* 0x0000000b00037211 */ /* 0x000fca00000f0eff */
[----:B-1----:R-:W-:Y:S01]  /*2400*/  STG.E.U16 desc[UR6][R2.64], R9 ;  /* 0x0000000902007986 */ /* 0x002fe2000c101506 */
[----:B------:R-:W-:Y:S05]  /*2410*/  EXIT ;  /* 0x000000000000794d */ /* 0x000fea0003800000 */
.L_x_2:
[----:B------:R-:W-:-:S00]  /*2420*/  BRA `(.L_x_2) ;  /* 0xfffffffc00fc7947 */ /* 0x000fc0000383ffff */
[----:B------:R-:W-:-:S00]  /*2430*/  NOP ;  /* 0x0000000000007918 */ /* 0x000fc00000000000 */
        /* <DEDUP_REMOVED lines=12> */
.L_x_3:


//--------------------- .nv.shared.matmul_kernel  --------------------------
	.section	.nv.shared.matmul_kernel,"aw",@nobits
	.sectionflags	@""
	.align	16
	.zero		1024


//--------------------- .nv.shared.reserved.0     --------------------------
	.section	.nv.shared.reserved.0,"aw",@nobits
	.weak		__nv_reservedSMEM_offset_0_alias
	.size		__nv_reservedSMEM_offset_0_alias, 0, 64
	.other		__nv_reservedSMEM_offset_0_alias,@"STO_CUDA_RESERVED_SHARED STV_DEFAULT"
__nv_reservedSMEM_offset_0_alias:
	.zero		0
	.zero		64


//--------------------- .nv.constant0.matmul_kernel --------------------------
	.section	.nv.constant0.matmul_kernel,"a",@progbits
	.sectionflags	@""
	.align	4
.nv.constant0.matmul_kernel:
	.zero		976


//--------------------- SYMBOLS --------------------------

	.type		.nv.reservedSmem.offset0,@object
	.size		.nv.reservedSmem.offset0,0x4
	.type		.nv.reservedSmem.cap,@object
	.size		.nv.reservedSmem.cap,0x4
